//
// Generated by NVIDIA NVVM Compiler
//
// Compiler Build ID: CL-36424714
// Cuda compilation tools, release 13.0, V13.0.88
// Based on NVVM 20.0.0
//

.version 9.0
.target sm_100
.address_size 64

	// .globl	_Z16setWeightsKernelPfjj

.visible .entry _Z16setWeightsKernelPfjj(
	.param .u64 .ptr .align 1 _Z16setWeightsKernelPfjj_param_0,
	.param .u32 _Z16setWeightsKernelPfjj_param_1,
	.param .u32 _Z16setWeightsKernelPfjj_param_2
)
{
	.reg .pred 	%p<4>;
	.reg .b32 	%r<15>;
	.reg .b64 	%rd<5>;

	ld.param.u64 	%rd1, [_Z16setWeightsKernelPfjj_param_0];
	ld.param.u32 	%r3, [_Z16setWeightsKernelPfjj_param_1];
	ld.param.u32 	%r4, [_Z16setWeightsKernelPfjj_param_2];
	mov.u32 	%r6, %tid.x;
	mov.u32 	%r7, %ntid.x;
	mov.u32 	%r8, %ctaid.x;
	mad.lo.s32 	%r1, %r7, %r8, %r6;
	mov.u32 	%r9, %tid.y;
	mov.u32 	%r10, %ntid.y;
	mov.u32 	%r11, %ctaid.y;
	mad.lo.s32 	%r12, %r10, %r11, %r9;
	setp.ge.u32 	%p1, %r1, %r3;
	setp.ge.u32 	%p2, %r12, %r4;
	or.pred  	%p3, %p1, %p2;
	@%p3 bra 	$L__BB0_2;
	cvta.to.global.u64 	%rd2, %rd1;
	mad.lo.s32 	%r13, %r3, %r12, %r1;
	mul.wide.u32 	%rd3, %r13, 4;
	add.s64 	%rd4, %rd2, %rd3;
	mov.b32 	%r14, 1065353216;
	st.global.u32 	[%rd4], %r14;
$L__BB0_2:
	ret;

}
	// .globl	_Z24updateWeightsPrimeKernelPfS_jjff
.visible .entry _Z24updateWeightsPrimeKernelPfS_jjff(
	.param .u64 .ptr .align 1 _Z24updateWeightsPrimeKernelPfS_jjff_param_0,
	.param .u64 .ptr .align 1 _Z24updateWeightsPrimeKernelPfS_jjff_param_1,
	.param .u32 _Z24updateWeightsPrimeKernelPfS_jjff_param_2,
	.param .u32 _Z24updateWeightsPrimeKernelPfS_jjff_param_3,
	.param .f32 _Z24updateWeightsPrimeKernelPfS_jjff_param_4,
	.param .f32 _Z24updateWeightsPrimeKernelPfS_jjff_param_5
)
{
	.reg .pred 	%p<4>;
	.reg .b32 	%r<14>;
	.reg .b32 	%f<5>;
	.reg .b64 	%rd<8>;

	ld.param.u64 	%rd1, [_Z24updateWeightsPrimeKernelPfS_jjff_param_0];
	ld.param.u64 	%rd2, [_Z24updateWeightsPrimeKernelPfS_jjff_param_1];
	ld.param.u32 	%r3, [_Z24updateWeightsPrimeKernelPfS_jjff_param_2];
	ld.param.u32 	%r4, [_Z24updateWeightsPrimeKernelPfS_jjff_param_3];
	ld.param.f32 	%f1, [_Z24updateWeightsPrimeKernelPfS_jjff_param_4];
	ld.param.f32 	%f2, [_Z24updateWeightsPrimeKernelPfS_jjff_param_5];
	mov.u32 	%r6, %tid.x;
	mov.u32 	%r7, %ntid.x;
	mov.u32 	%r8, %ctaid.x;
	mad.lo.s32 	%r1, %r7, %r8, %r6;
	mov.u32 	%r9, %tid.y;
	mov.u32 	%r10, %ntid.y;
	mov.u32 	%r11, %ctaid.y;
	mad.lo.s32 	%r12, %r10, %r11, %r9;
	setp.ge.u32 	%p1, %r1, %r3;
	setp.ge.u32 	%p2, %r12, %r4;
	or.pred  	%p3, %p1, %p2;
	@%p3 bra 	$L__BB1_2;
	cvta.to.global.u64 	%rd3, %rd2;
	cvta.to.global.u64 	%rd4, %rd1;
	mad.lo.s32 	%r13, %r3, %r12, %r1;
	mul.wide.u32 	%rd5, %r13, 4;
	add.s64 	%rd6, %rd3, %rd5;
	ld.global.f32 	%f3, [%rd6];
	fma.rn.f32 	%f4, %f1, %f2, %f3;
	add.s64 	%rd7, %rd4, %rd5;
	st.global.f32 	[%rd7], %f4;
$L__BB1_2:
	ret;

}
	// .globl	_Z30prepareHorizontalPottsProblemsPfS_S_S_S_S_fjjj
.visible .entry _Z30prepareHorizontalPottsProblemsPfS_S_S_S_S_fjjj(
	.param .u64 .ptr .align 1 _Z30prepareHorizontalPottsProblemsPfS_S_S_S_S_fjjj_param_0,
	.param .u64 .ptr .align 1 _Z30prepareHorizontalPottsProblemsPfS_S_S_S_S_fjjj_param_1,
	.param .u64 .ptr .align 1 _Z30prepareHorizontalPottsProblemsPfS_S_S_S_S_fjjj_param_2,
	.param .u64 .ptr .align 1 _Z30prepareHorizontalPottsProblemsPfS_S_S_S_S_fjjj_param_3,
	.param .u64 .ptr .align 1 _Z30prepareHorizontalPottsProblemsPfS_S_S_S_S_fjjj_param_4,
	.param .u64 .ptr .align 1 _Z30prepareHorizontalPottsProblemsPfS_S_S_S_S_fjjj_param_5,
	.param .f32 _Z30prepareHorizontalPottsProblemsPfS_S_S_S_S_fjjj_param_6,
	.param .u32 _Z30prepareHorizontalPottsProblemsPfS_S_S_S_S_fjjj_param_7,
	.param .u32 _Z30prepareHorizontalPottsProblemsPfS_S_S_S_S_fjjj_param_8,
	.param .u32 _Z30prepareHorizontalPottsProblemsPfS_S_S_S_S_fjjj_param_9
)
{
	.reg .pred 	%p<6>;
	.reg .b32 	%r<21>;
	.reg .b32 	%f<11>;
	.reg .b64 	%rd<21>;

	ld.param.u64 	%rd1, [_Z30prepareHorizontalPottsProblemsPfS_S_S_S_S_fjjj_param_0];
	ld.param.u64 	%rd2, [_Z30prepareHorizontalPottsProblemsPfS_S_S_S_S_fjjj_param_1];
	ld.param.u64 	%rd3, [_Z30prepareHorizontalPottsProblemsPfS_S_S_S_S_fjjj_param_2];
	ld.param.u64 	%rd4, [_Z30prepareHorizontalPottsProblemsPfS_S_S_S_S_fjjj_param_3];
	ld.param.u64 	%rd5, [_Z30prepareHorizontalPottsProblemsPfS_S_S_S_S_fjjj_param_4];
	ld.param.u64 	%rd6, [_Z30prepareHorizontalPottsProblemsPfS_S_S_S_S_fjjj_param_5];
	ld.param.f32 	%f1, [_Z30prepareHorizontalPottsProblemsPfS_S_S_S_S_fjjj_param_6];
	ld.param.u32 	%r4, [_Z30prepareHorizontalPottsProblemsPfS_S_S_S_S_fjjj_param_7];
	ld.param.u32 	%r6, [_Z30prepareHorizontalPottsProblemsPfS_S_S_S_S_fjjj_param_8];
	ld.param.u32 	%r7, [_Z30prepareHorizontalPottsProblemsPfS_S_S_S_S_fjjj_param_9];
	mov.u32 	%r8, %tid.x;
	mov.u32 	%r9, %ntid.x;
	mov.u32 	%r10, %ctaid.x;
	mad.lo.s32 	%r1, %r9, %r10, %r8;
	mov.u32 	%r11, %tid.y;
	mov.u32 	%r12, %ntid.y;
	mov.u32 	%r13, %ctaid.y;
	mad.lo.s32 	%r14, %r12, %r13, %r11;
	mov.u32 	%r15, %tid.z;
	mov.u32 	%r16, %ntid.z;
	mov.u32 	%r17, %ctaid.z;
	mad.lo.s32 	%r3, %r16, %r17, %r15;
	setp.ge.u32 	%p1, %r1, %r4;
	setp.ge.u32 	%p2, %r14, %r6;
	or.pred  	%p3, %p1, %p2;
	setp.ge.u32 	%p4, %r3, %r7;
	or.pred  	%p5, %p3, %p4;
	@%p5 bra 	$L__BB2_2;
	cvta.to.global.u64 	%rd7, %rd4;
	cvta.to.global.u64 	%rd8, %rd1;
	cvta.to.global.u64 	%rd9, %rd3;
	cvta.to.global.u64 	%rd10, %rd6;
	cvta.to.global.u64 	%rd11, %rd5;
	cvta.to.global.u64 	%rd12, %rd2;
	mad.lo.s32 	%r18, %r4, %r14, %r1;
	mul.lo.s32 	%r19, %r4, %r3;
	mad.lo.s32 	%r20, %r19, %r6, %r18;
	mul.wide.u32 	%rd13, %r18, 4;
	add.s64 	%rd14, %rd7, %rd13;
	ld.global.f32 	%f2, [%rd14];
	mul.wide.u32 	%rd15, %r20, 4;
	add.s64 	%rd16, %rd8, %rd15;
	ld.global.f32 	%f3, [%rd16];
	add.s64 	%rd17, %rd9, %rd15;
	ld.global.f32 	%f4, [%rd17];
	mul.f32 	%f5, %f1, %f4;
	fma.rn.f32 	%f6, %f2, %f3, %f5;
	add.s64 	%rd18, %rd10, %rd15;
	ld.global.f32 	%f7, [%rd18];
	sub.f32 	%f8, %f6, %f7;
	add.s64 	%rd19, %rd11, %rd13;
	ld.global.f32 	%f9, [%rd19];
	div.rn.f32 	%f10, %f8, %f9;
	add.s64 	%rd20, %rd12, %rd15;
	st.global.f32 	[%rd20], %f10;
$L__BB2_2:
	ret;

}
	// .globl	_Z28prepareVerticalPottsProblemsPfS_S_S_S_S_fjjj
.visible .entry _Z28prepareVerticalPottsProblemsPfS_S_S_S_S_fjjj(
	.param .u64 .ptr .align 1 _Z28prepareVerticalPottsProblemsPfS_S_S_S_S_fjjj_param_0,
	.param .u64 .ptr .align 1 _Z28prepareVerticalPottsProblemsPfS_S_S_S_S_fjjj_param_1,
	.param .u64 .ptr .align 1 _Z28prepareVerticalPottsProblemsPfS_S_S_S_S_fjjj_param_2,
	.param .u64 .ptr .align 1 _Z28prepareVerticalPottsProblemsPfS_S_S_S_S_fjjj_param_3,
	.param .u64 .ptr .align 1 _Z28prepareVerticalPottsProblemsPfS_S_S_S_S_fjjj_param_4,
	.param .u64 .ptr .align 1 _Z28prepareVerticalPottsProblemsPfS_S_S_S_S_fjjj_param_5,
	.param .f32 _Z28prepareVerticalPottsProblemsPfS_S_S_S_S_fjjj_param_6,
	.param .u32 _Z28prepareVerticalPottsProblemsPfS_S_S_S_S_fjjj_param_7,
	.param .u32 _Z28prepareVerticalPottsProblemsPfS_S_S_S_S_fjjj_param_8,
	.param .u32 _Z28prepareVerticalPottsProblemsPfS_S_S_S_S_fjjj_param_9
)
{
	.reg .pred 	%p<6>;
	.reg .b32 	%r<21>;
	.reg .b32 	%f<11>;
	.reg .b64 	%rd<21>;

	ld.param.u64 	%rd1, [_Z28prepareVerticalPottsProblemsPfS_S_S_S_S_fjjj_param_0];
	ld.param.u64 	%rd2, [_Z28prepareVerticalPottsProblemsPfS_S_S_S_S_fjjj_param_1];
	ld.param.u64 	%rd3, [_Z28prepareVerticalPottsProblemsPfS_S_S_S_S_fjjj_param_2];
	ld.param.u64 	%rd4, [_Z28prepareVerticalPottsProblemsPfS_S_S_S_S_fjjj_param_3];
	ld.param.u64 	%rd5, [_Z28prepareVerticalPottsProblemsPfS_S_S_S_S_fjjj_param_4];
	ld.param.u64 	%rd6, [_Z28prepareVerticalPottsProblemsPfS_S_S_S_S_fjjj_param_5];
	ld.param.f32 	%f1, [_Z28prepareVerticalPottsProblemsPfS_S_S_S_S_fjjj_param_6];
	ld.param.u32 	%r4, [_Z28prepareVerticalPottsProblemsPfS_S_S_S_S_fjjj_param_7];
	ld.param.u32 	%r6, [_Z28prepareVerticalPottsProblemsPfS_S_S_S_S_fjjj_param_8];
	ld.param.u32 	%r7, [_Z28prepareVerticalPottsProblemsPfS_S_S_S_S_fjjj_param_9];
	mov.u32 	%r8, %tid.x;
	mov.u32 	%r9, %ntid.x;
	mov.u32 	%r10, %ctaid.x;
	mad.lo.s32 	%r1, %r9, %r10, %r8;
	mov.u32 	%r11, %tid.y;
	mov.u32 	%r12, %ntid.y;
	mov.u32 	%r13, %ctaid.y;
	mad.lo.s32 	%r14, %r12, %r13, %r11;
	mov.u32 	%r15, %tid.z;
	mov.u32 	%r16, %ntid.z;
	mov.u32 	%r17, %ctaid.z;
	mad.lo.s32 	%r3, %r16, %r17, %r15;
	setp.ge.u32 	%p1, %r1, %r4;
	setp.ge.u32 	%p2, %r14, %r6;
	or.pred  	%p3, %p1, %p2;
	setp.ge.u32 	%p4, %r3, %r7;
	or.pred  	%p5, %p3, %p4;
	@%p5 bra 	$L__BB3_2;
	cvta.to.global.u64 	%rd7, %rd4;
	cvta.to.global.u64 	%rd8, %rd1;
	cvta.to.global.u64 	%rd9, %rd2;
	cvta.to.global.u64 	%rd10, %rd6;
	cvta.to.global.u64 	%rd11, %rd5;
	cvta.to.global.u64 	%rd12, %rd3;
	mad.lo.s32 	%r18, %r4, %r14, %r1;
	mul.lo.s32 	%r19, %r4, %r3;
	mad.lo.s32 	%r20, %r19, %r6, %r18;
	mul.wide.u32 	%rd13, %r18, 4;
	add.s64 	%rd14, %rd7, %rd13;
	ld.global.f32 	%f2, [%rd14];
	mul.wide.u32 	%rd15, %r20, 4;
	add.s64 	%rd16, %rd8, %rd15;
	ld.global.f32 	%f3, [%rd16];
	add.s64 	%rd17, %rd9, %rd15;
	ld.global.f32 	%f4, [%rd17];
	mul.f32 	%f5, %f1, %f4;
	fma.rn.f32 	%f6, %f2, %f3, %f5;
	add.s64 	%rd18, %rd10, %rd15;
	ld.global.f32 	%f7, [%rd18];
	add.f32 	%f8, %f7, %f6;
	add.s64 	%rd19, %rd11, %rd13;
	ld.global.f32 	%f9, [%rd19];
	div.rn.f32 	%f10, %f8, %f9;
	add.s64 	%rd20, %rd12, %rd15;
	st.global.f32 	[%rd20], %f10;
$L__BB3_2:
	ret;

}
	// .globl	_Z30updateLagrangeMultiplierKernelPfS_S_S_fjjj
.visible .entry _Z30updateLagrangeMultiplierKernelPfS_S_S_fjjj(
	.param .u64 .ptr .align 1 _Z30updateLagrangeMultiplierKernelPfS_S_S_fjjj_param_0,
	.param .u64 .ptr .align 1 _Z30updateLagrangeMultiplierKernelPfS_S_S_fjjj_param_1,
	.param .u64 .ptr .align 1 _Z30updateLagrangeMultiplierKernelPfS_S_S_fjjj_param_2,
	.param .u64 .ptr .align 1 _Z30updateLagrangeMultiplierKernelPfS_S_S_fjjj_param_3,
	.param .f32 _Z30updateLagrangeMultiplierKernelPfS_S_S_fjjj_param_4,
	.param .u32 _Z30updateLagrangeMultiplierKernelPfS_S_S_fjjj_param_5,
	.param .u32 _Z30updateLagrangeMultiplierKernelPfS_S_S_fjjj_param_6,
	.param .u32 _Z30updateLagrangeMultiplierKernelPfS_S_S_fjjj_param_7
)
{
	.reg .pred 	%p<6>;
	.reg .b32 	%r<20>;
	.reg .b32 	%f<7>;
	.reg .b64 	%rd<14>;

	ld.param.u64 	%rd1, [_Z30updateLagrangeMultiplierKernelPfS_S_S_fjjj_param_0];
	ld.param.u64 	%rd2, [_Z30updateLagrangeMultiplierKernelPfS_S_S_fjjj_param_1];
	ld.param.u64 	%rd3, [_Z30updateLagrangeMultiplierKernelPfS_S_S_fjjj_param_2];
	ld.param.u64 	%rd4, [_Z30updateLagrangeMultiplierKernelPfS_S_S_fjjj_param_3];
	ld.param.f32 	%f1, [_Z30updateLagrangeMultiplierKernelPfS_S_S_fjjj_param_4];
	ld.param.u32 	%r4, [_Z30updateLagrangeMultiplierKernelPfS_S_S_fjjj_param_5];
	ld.param.u32 	%r6, [_Z30updateLagrangeMultiplierKernelPfS_S_S_fjjj_param_6];
	ld.param.u32 	%r7, [_Z30updateLagrangeMultiplierKernelPfS_S_S_fjjj_param_7];
	mov.u32 	%r8, %tid.x;
	mov.u32 	%r9, %ntid.x;
	mov.u32 	%r10, %ctaid.x;
	mad.lo.s32 	%r1, %r9, %r10, %r8;
	mov.u32 	%r11, %tid.y;
	mov.u32 	%r12, %ntid.y;
	mov.u32 	%r13, %ctaid.y;
	mad.lo.s32 	%r14, %r12, %r13, %r11;
	mov.u32 	%r15, %tid.z;
	mov.u32 	%r16, %ntid.z;
	mov.u32 	%r17, %ctaid.z;
	mad.lo.s32 	%r3, %r16, %r17, %r15;
	setp.ge.u32 	%p1, %r1, %r4;
	setp.ge.u32 	%p2, %r14, %r6;
	or.pred  	%p3, %p1, %p2;
	setp.ge.u32 	%p4, %r3, %r7;
	or.pred  	%p5, %p3, %p4;
	@%p5 bra 	$L__BB4_2;
	cvta.to.global.u64 	%rd5, %rd1;
	cvta.to.global.u64 	%rd6, %rd2;
	cvta.to.global.u64 	%rd7, %rd4;
	cvta.to.global.u64 	%rd8, %rd3;
	mad.lo.s32 	%r18, %r6, %r3, %r14;
	mad.lo.s32 	%r19, %r18, %r4, %r1;
	mul.wide.u32 	%rd9, %r19, 4;
	add.s64 	%rd10, %rd5, %rd9;
	ld.global.f32 	%f2, [%rd10];
	add.s64 	%rd11, %rd6, %rd9;
	ld.global.f32 	%f3, [%rd11];
	sub.f32 	%f4, %f2, %f3;
	add.s64 	%rd12, %rd7, %rd9;
	st.global.f32 	[%rd12], %f4;
	add.s64 	%rd13, %rd8, %rd9;
	ld.global.f32 	%f5, [%rd13];
	fma.rn.f32 	%f6, %f1, %f4, %f5;
	st.global.f32 	[%rd13], %f6;
$L__BB4_2:
	ret;

}
	// .globl	_Z32applyHorizontalPottsSolverKernelPfS_PjS_S_S_S_fjjj
.visible .entry _Z32applyHorizontalPottsSolverKernelPfS_PjS_S_S_S_fjjj(
	.param .u64 .ptr .align 1 _Z32applyHorizontalPottsSolverKernelPfS_PjS_S_S_S_fjjj_param_0,
	.param .u64 .ptr .align 1 _Z32applyHorizontalPottsSolverKernelPfS_PjS_S_S_S_fjjj_param_1,
	.param .u64 .ptr .align 1 _Z32applyHorizontalPottsSolverKernelPfS_PjS_S_S_S_fjjj_param_2,
	.param .u64 .ptr .align 1 _Z32applyHorizontalPottsSolverKernelPfS_PjS_S_S_S_fjjj_param_3,
	.param .u64 .ptr .align 1 _Z32applyHorizontalPottsSolverKernelPfS_PjS_S_S_S_fjjj_param_4,
	.param .u64 .ptr .align 1 _Z32applyHorizontalPottsSolverKernelPfS_PjS_S_S_S_fjjj_param_5,
	.param .u64 .ptr .align 1 _Z32applyHorizontalPottsSolverKernelPfS_PjS_S_S_S_fjjj_param_6,
	.param .f32 _Z32applyHorizontalPottsSolverKernelPfS_PjS_S_S_S_fjjj_param_7,
	.param .u32 _Z32applyHorizontalPottsSolverKernelPfS_PjS_S_S_S_fjjj_param_8,
	.param .u32 _Z32applyHorizontalPottsSolverKernelPfS_PjS_S_S_S_fjjj_param_9,
	.param .u32 _Z32applyHorizontalPottsSolverKernelPfS_PjS_S_S_S_fjjj_param_10
)
{
	.reg .pred 	%p<77>;
	.reg .b32 	%r<408>;
	.reg .b32 	%f<438>;
	.reg .b64 	%rd<497>;

	ld.param.u64 	%rd16, [_Z32applyHorizontalPottsSolverKernelPfS_PjS_S_S_S_fjjj_param_0];
	ld.param.u64 	%rd17, [_Z32applyHorizontalPottsSolverKernelPfS_PjS_S_S_S_fjjj_param_1];
	ld.param.u64 	%rd18, [_Z32applyHorizontalPottsSolverKernelPfS_PjS_S_S_S_fjjj_param_2];
	ld.param.u64 	%rd19, [_Z32applyHorizontalPottsSolverKernelPfS_PjS_S_S_S_fjjj_param_3];
	ld.param.u64 	%rd20, [_Z32applyHorizontalPottsSolverKernelPfS_PjS_S_S_S_fjjj_param_4];
	ld.param.u64 	%rd21, [_Z32applyHorizontalPottsSolverKernelPfS_PjS_S_S_S_fjjj_param_5];
	ld.param.u64 	%rd22, [_Z32applyHorizontalPottsSolverKernelPfS_PjS_S_S_S_fjjj_param_6];
	ld.param.f32 	%f63, [_Z32applyHorizontalPottsSolverKernelPfS_PjS_S_S_S_fjjj_param_7];
	ld.param.u32 	%r397, [_Z32applyHorizontalPottsSolverKernelPfS_PjS_S_S_S_fjjj_param_8];
	ld.param.u32 	%r120, [_Z32applyHorizontalPottsSolverKernelPfS_PjS_S_S_S_fjjj_param_9];
	ld.param.u32 	%r121, [_Z32applyHorizontalPottsSolverKernelPfS_PjS_S_S_S_fjjj_param_10];
	cvta.to.global.u64 	%rd1, %rd17;
	cvta.to.global.u64 	%rd2, %rd16;
	cvta.to.global.u64 	%rd3, %rd20;
	cvta.to.global.u64 	%rd4, %rd18;
	cvta.to.global.u64 	%rd5, %rd19;
	cvta.to.global.u64 	%rd6, %rd22;
	cvta.to.global.u64 	%rd7, %rd21;
	mov.u32 	%r122, %tid.y;
	mov.u32 	%r123, %ntid.y;
	mov.u32 	%r124, %ctaid.y;
	mad.lo.s32 	%r1, %r123, %r124, %r122;
	setp.ge.u32 	%p1, %r1, %r120;
	@%p1 bra 	$L__BB5_111;
	setp.eq.s32 	%p2, %r397, 0;
	@%p2 bra 	$L__BB5_84;
	mul.lo.s32 	%r2, %r397, %r1;
	setp.ne.s32 	%p3, %r121, 0;
	mul.lo.s32 	%r3, %r120, %r397;
	add.s32 	%r4, %r397, 1;
	add.s32 	%r5, %r2, %r1;
	add.s32 	%r125, %r3, %r397;
	add.s32 	%r126, %r120, %r125;
	add.s32 	%r6, %r126, 1;
	@%p3 bra 	$L__BB5_24;
	and.b32  	%r7, %r397, 7;
	setp.lt.u32 	%p21, %r397, 8;
	mov.b32 	%r374, 0;
	@%p21 bra 	$L__BB5_6;
	and.b32  	%r374, %r397, -8;
	mov.b32 	%r372, 0;
$L__BB5_5:
	.pragma "nounroll";
	add.s32 	%r209, %r372, %r2;
	mul.wide.u32 	%rd183, %r209, 4;
	add.s64 	%rd184, %rd1, %rd183;
	ld.global.f32 	%f174, [%rd184];
	add.s32 	%r210, %r209, %r1;
	mul.wide.u32 	%rd185, %r210, 4;
	add.s64 	%rd186, %rd7, %rd185;
	ld.global.f32 	%f175, [%rd186];
	fma.rn.f32 	%f176, %f174, 0f00000000, %f175;
	add.s32 	%r211, %r210, 1;
	mul.wide.u32 	%rd187, %r211, 4;
	add.s64 	%rd188, %rd7, %rd187;
	st.global.f32 	[%rd188], %f176;
	add.s64 	%rd189, %rd6, %rd185;
	ld.global.f32 	%f177, [%rd189];
	add.f32 	%f178, %f174, %f177;
	add.s64 	%rd190, %rd6, %rd187;
	st.global.f32 	[%rd190], %f178;
	add.s32 	%r212, %r209, 1;
	mul.wide.u32 	%rd191, %r212, 4;
	add.s64 	%rd192, %rd1, %rd191;
	ld.global.f32 	%f179, [%rd192];
	ld.global.f32 	%f180, [%rd188];
	fma.rn.f32 	%f181, %f179, 0f00000000, %f180;
	add.s32 	%r213, %r210, 2;
	mul.wide.u32 	%rd193, %r213, 4;
	add.s64 	%rd194, %rd7, %rd193;
	st.global.f32 	[%rd194], %f181;
	ld.global.f32 	%f182, [%rd190];
	add.f32 	%f183, %f179, %f182;
	add.s64 	%rd195, %rd6, %rd193;
	st.global.f32 	[%rd195], %f183;
	add.s32 	%r214, %r209, 2;
	mul.wide.u32 	%rd196, %r214, 4;
	add.s64 	%rd197, %rd1, %rd196;
	ld.global.f32 	%f184, [%rd197];
	ld.global.f32 	%f185, [%rd194];
	fma.rn.f32 	%f186, %f184, 0f00000000, %f185;
	add.s32 	%r215, %r210, 3;
	mul.wide.u32 	%rd198, %r215, 4;
	add.s64 	%rd199, %rd7, %rd198;
	st.global.f32 	[%rd199], %f186;
	ld.global.f32 	%f187, [%rd195];
	add.f32 	%f188, %f184, %f187;
	add.s64 	%rd200, %rd6, %rd198;
	st.global.f32 	[%rd200], %f188;
	add.s32 	%r216, %r209, 3;
	mul.wide.u32 	%rd201, %r216, 4;
	add.s64 	%rd202, %rd1, %rd201;
	ld.global.f32 	%f189, [%rd202];
	ld.global.f32 	%f190, [%rd199];
	fma.rn.f32 	%f191, %f189, 0f00000000, %f190;
	add.s32 	%r217, %r210, 4;
	mul.wide.u32 	%rd203, %r217, 4;
	add.s64 	%rd204, %rd7, %rd203;
	st.global.f32 	[%rd204], %f191;
	ld.global.f32 	%f192, [%rd200];
	add.f32 	%f193, %f189, %f192;
	add.s64 	%rd205, %rd6, %rd203;
	st.global.f32 	[%rd205], %f193;
	add.s32 	%r218, %r209, 4;
	mul.wide.u32 	%rd206, %r218, 4;
	add.s64 	%rd207, %rd1, %rd206;
	ld.global.f32 	%f194, [%rd207];
	ld.global.f32 	%f195, [%rd204];
	fma.rn.f32 	%f196, %f194, 0f00000000, %f195;
	add.s32 	%r219, %r210, 5;
	mul.wide.u32 	%rd208, %r219, 4;
	add.s64 	%rd209, %rd7, %rd208;
	st.global.f32 	[%rd209], %f196;
	ld.global.f32 	%f197, [%rd205];
	add.f32 	%f198, %f194, %f197;
	add.s64 	%rd210, %rd6, %rd208;
	st.global.f32 	[%rd210], %f198;
	add.s32 	%r220, %r209, 5;
	mul.wide.u32 	%rd211, %r220, 4;
	add.s64 	%rd212, %rd1, %rd211;
	ld.global.f32 	%f199, [%rd212];
	ld.global.f32 	%f200, [%rd209];
	fma.rn.f32 	%f201, %f199, 0f00000000, %f200;
	add.s32 	%r221, %r210, 6;
	mul.wide.u32 	%rd213, %r221, 4;
	add.s64 	%rd214, %rd7, %rd213;
	st.global.f32 	[%rd214], %f201;
	ld.global.f32 	%f202, [%rd210];
	add.f32 	%f203, %f199, %f202;
	add.s64 	%rd215, %rd6, %rd213;
	st.global.f32 	[%rd215], %f203;
	add.s32 	%r222, %r209, 6;
	mul.wide.u32 	%rd216, %r222, 4;
	add.s64 	%rd217, %rd1, %rd216;
	ld.global.f32 	%f204, [%rd217];
	ld.global.f32 	%f205, [%rd214];
	fma.rn.f32 	%f206, %f204, 0f00000000, %f205;
	add.s32 	%r223, %r210, 7;
	mul.wide.u32 	%rd218, %r223, 4;
	add.s64 	%rd219, %rd7, %rd218;
	st.global.f32 	[%rd219], %f206;
	ld.global.f32 	%f207, [%rd215];
	add.f32 	%f208, %f204, %f207;
	add.s64 	%rd220, %rd6, %rd218;
	st.global.f32 	[%rd220], %f208;
	add.s32 	%r224, %r209, 7;
	mul.wide.u32 	%rd221, %r224, 4;
	add.s64 	%rd222, %rd1, %rd221;
	ld.global.f32 	%f209, [%rd222];
	ld.global.f32 	%f210, [%rd219];
	fma.rn.f32 	%f211, %f209, 0f00000000, %f210;
	add.s32 	%r372, %r372, 8;
	add.s32 	%r225, %r210, 8;
	mul.wide.u32 	%rd223, %r225, 4;
	add.s64 	%rd224, %rd7, %rd223;
	st.global.f32 	[%rd224], %f211;
	ld.global.f32 	%f212, [%rd220];
	add.f32 	%f213, %f209, %f212;
	add.s64 	%rd225, %rd6, %rd223;
	st.global.f32 	[%rd225], %f213;
	setp.ne.s32 	%p22, %r372, %r374;
	@%p22 bra 	$L__BB5_5;
$L__BB5_6:
	setp.eq.s32 	%p23, %r7, 0;
	@%p23 bra 	$L__BB5_14;
	and.b32  	%r12, %r397, 3;
	setp.lt.u32 	%p24, %r7, 4;
	@%p24 bra 	$L__BB5_9;
	add.s32 	%r226, %r374, %r2;
	mul.wide.u32 	%rd226, %r226, 4;
	add.s64 	%rd227, %rd1, %rd226;
	ld.global.f32 	%f214, [%rd227];
	add.s32 	%r227, %r226, %r1;
	mul.wide.u32 	%rd228, %r227, 4;
	add.s64 	%rd229, %rd7, %rd228;
	ld.global.f32 	%f215, [%rd229];
	fma.rn.f32 	%f216, %f214, 0f00000000, %f215;
	add.s32 	%r228, %r227, 1;
	mul.wide.u32 	%rd230, %r228, 4;
	add.s64 	%rd231, %rd7, %rd230;
	st.global.f32 	[%rd231], %f216;
	add.s64 	%rd232, %rd6, %rd228;
	ld.global.f32 	%f217, [%rd232];
	add.f32 	%f218, %f214, %f217;
	add.s64 	%rd233, %rd6, %rd230;
	st.global.f32 	[%rd233], %f218;
	add.s32 	%r229, %r226, 1;
	mul.wide.u32 	%rd234, %r229, 4;
	add.s64 	%rd235, %rd1, %rd234;
	ld.global.f32 	%f219, [%rd235];
	ld.global.f32 	%f220, [%rd231];
	fma.rn.f32 	%f221, %f219, 0f00000000, %f220;
	add.s32 	%r230, %r227, 2;
	mul.wide.u32 	%rd236, %r230, 4;
	add.s64 	%rd237, %rd7, %rd236;
	st.global.f32 	[%rd237], %f221;
	ld.global.f32 	%f222, [%rd233];
	add.f32 	%f223, %f219, %f222;
	add.s64 	%rd238, %rd6, %rd236;
	st.global.f32 	[%rd238], %f223;
	add.s32 	%r231, %r226, 2;
	mul.wide.u32 	%rd239, %r231, 4;
	add.s64 	%rd240, %rd1, %rd239;
	ld.global.f32 	%f224, [%rd240];
	ld.global.f32 	%f225, [%rd237];
	fma.rn.f32 	%f226, %f224, 0f00000000, %f225;
	add.s32 	%r232, %r227, 3;
	mul.wide.u32 	%rd241, %r232, 4;
	add.s64 	%rd242, %rd7, %rd241;
	st.global.f32 	[%rd242], %f226;
	ld.global.f32 	%f227, [%rd238];
	add.f32 	%f228, %f224, %f227;
	add.s64 	%rd243, %rd6, %rd241;
	st.global.f32 	[%rd243], %f228;
	add.s32 	%r233, %r226, 3;
	mul.wide.u32 	%rd244, %r233, 4;
	add.s64 	%rd245, %rd1, %rd244;
	ld.global.f32 	%f229, [%rd245];
	ld.global.f32 	%f230, [%rd242];
	fma.rn.f32 	%f231, %f229, 0f00000000, %f230;
	add.s32 	%r374, %r374, 4;
	add.s32 	%r234, %r227, 4;
	mul.wide.u32 	%rd246, %r234, 4;
	add.s64 	%rd247, %rd7, %rd246;
	st.global.f32 	[%rd247], %f231;
	ld.global.f32 	%f232, [%rd243];
	add.f32 	%f233, %f229, %f232;
	add.s64 	%rd248, %rd6, %rd246;
	st.global.f32 	[%rd248], %f233;
$L__BB5_9:
	setp.eq.s32 	%p25, %r12, 0;
	@%p25 bra 	$L__BB5_14;
	setp.eq.s32 	%p26, %r12, 1;
	@%p26 bra 	$L__BB5_12;
	add.s32 	%r235, %r374, %r2;
	mul.wide.u32 	%rd249, %r235, 4;
	add.s64 	%rd250, %rd1, %rd249;
	ld.global.f32 	%f234, [%rd250];
	add.s32 	%r236, %r235, %r1;
	mul.wide.u32 	%rd251, %r236, 4;
	add.s64 	%rd252, %rd7, %rd251;
	ld.global.f32 	%f235, [%rd252];
	fma.rn.f32 	%f236, %f234, 0f00000000, %f235;
	add.s32 	%r237, %r236, 1;
	mul.wide.u32 	%rd253, %r237, 4;
	add.s64 	%rd254, %rd7, %rd253;
	st.global.f32 	[%rd254], %f236;
	add.s64 	%rd255, %rd6, %rd251;
	ld.global.f32 	%f237, [%rd255];
	add.f32 	%f238, %f234, %f237;
	add.s64 	%rd256, %rd6, %rd253;
	st.global.f32 	[%rd256], %f238;
	add.s32 	%r238, %r235, 1;
	mul.wide.u32 	%rd257, %r238, 4;
	add.s64 	%rd258, %rd1, %rd257;
	ld.global.f32 	%f239, [%rd258];
	ld.global.f32 	%f240, [%rd254];
	fma.rn.f32 	%f241, %f239, 0f00000000, %f240;
	add.s32 	%r374, %r374, 2;
	add.s32 	%r239, %r236, 2;
	mul.wide.u32 	%rd259, %r239, 4;
	add.s64 	%rd260, %rd7, %rd259;
	st.global.f32 	[%rd260], %f241;
	ld.global.f32 	%f242, [%rd256];
	add.f32 	%f243, %f239, %f242;
	add.s64 	%rd261, %rd6, %rd259;
	st.global.f32 	[%rd261], %f243;
$L__BB5_12:
	and.b32  	%r240, %r397, 1;
	setp.eq.b32 	%p27, %r240, 1;
	not.pred 	%p28, %p27;
	@%p28 bra 	$L__BB5_14;
	add.s32 	%r241, %r374, %r2;
	mul.wide.u32 	%rd262, %r241, 4;
	add.s64 	%rd263, %rd1, %rd262;
	ld.global.f32 	%f244, [%rd263];
	add.s32 	%r242, %r241, %r1;
	mul.wide.u32 	%rd264, %r242, 4;
	add.s64 	%rd265, %rd7, %rd264;
	ld.global.f32 	%f245, [%rd265];
	fma.rn.f32 	%f246, %f244, 0f00000000, %f245;
	add.s32 	%r243, %r242, 1;
	mul.wide.u32 	%rd266, %r243, 4;
	add.s64 	%rd267, %rd7, %rd266;
	st.global.f32 	[%rd267], %f246;
	add.s64 	%rd268, %rd6, %rd264;
	ld.global.f32 	%f247, [%rd268];
	add.f32 	%f248, %f244, %f247;
	add.s64 	%rd269, %rd6, %rd266;
	st.global.f32 	[%rd269], %f248;
$L__BB5_14:
	setp.ne.s32 	%p29, %r121, 0;
	add.s32 	%r25, %r2, -1;
	add.s32 	%r26, %r5, -1;
	@%p29 bra 	$L__BB5_50;
	max.u32 	%r27, %r4, 2;
	mov.b32 	%r376, 1;
$L__BB5_16:
	add.s32 	%r320, %r376, %r5;
	mul.wide.u32 	%rd401, %r320, 4;
	add.s64 	%rd8, %rd7, %rd401;
	ld.global.f32 	%f382, [%rd8];
	add.s64 	%rd9, %rd6, %rd401;
	ld.global.f32 	%f383, [%rd9];
	mov.f32 	%f384, 0f80000000;
	div.rn.f32 	%f385, %f384, %f383;
	add.f32 	%f386, %f382, %f385;
	add.s32 	%r321, %r25, %r376;
	mul.wide.u32 	%rd402, %r321, 4;
	add.s64 	%rd10, %rd5, %rd402;
	st.global.f32 	[%rd10], %f386;
	add.s64 	%rd11, %rd4, %rd402;
	mov.b32 	%r322, 0;
	st.global.u32 	[%rd11], %r322;
	setp.lt.u32 	%p52, %r376, 2;
	mov.u32 	%r377, %r376;
	@%p52 bra 	$L__BB5_17;
	bra.uni 	$L__BB5_18;
$L__BB5_17:
	add.s32 	%r376, %r376, 1;
	setp.eq.s32 	%p57, %r376, %r27;
	@%p57 bra 	$L__BB5_84;
	bra.uni 	$L__BB5_16;
$L__BB5_18:
	ld.global.f32 	%f388, [%rd9];
	add.s32 	%r31, %r377, -1;
	add.s32 	%r32, %r26, %r377;
	mul.wide.u32 	%rd403, %r32, 4;
	add.s64 	%rd404, %rd6, %rd403;
	ld.global.f32 	%f389, [%rd404];
	sub.f32 	%f1, %f388, %f389;
	setp.eq.f32 	%p53, %f1, 0f00000000;
	mov.f32 	%f408, 0f00000000;
	@%p53 bra 	$L__BB5_20;
	ld.global.f32 	%f390, [%rd8];
	add.s64 	%rd406, %rd7, %rd403;
	ld.global.f32 	%f391, [%rd406];
	sub.f32 	%f392, %f390, %f391;
	mov.f32 	%f393, 0f80000000;
	div.rn.f32 	%f394, %f393, %f1;
	add.f32 	%f408, %f392, %f394;
$L__BB5_20:
	add.f32 	%f4, %f63, %f408;
	ld.global.f32 	%f5, [%rd10];
	setp.gt.f32 	%p54, %f4, %f5;
	@%p54 bra 	$L__BB5_17;
	add.s32 	%r323, %r31, %r25;
	mul.wide.u32 	%rd407, %r323, 4;
	add.s64 	%rd408, %rd5, %rd407;
	ld.global.f32 	%f395, [%rd408];
	add.f32 	%f6, %f4, %f395;
	setp.geu.f32 	%p55, %f6, %f5;
	@%p55 bra 	$L__BB5_23;
	st.global.f32 	[%rd10], %f6;
	st.global.u32 	[%rd11], %r31;
$L__BB5_23:
	setp.gt.u32 	%p56, %r31, 1;
	mov.u32 	%r377, %r31;
	@%p56 bra 	$L__BB5_18;
	bra.uni 	$L__BB5_17;
$L__BB5_24:
	and.b32  	%r17, %r121, 7;
	add.s32 	%r18, %r17, -1;
	and.b32  	%r19, %r121, 3;
	and.b32  	%r20, %r121, 15;
	add.s32 	%r21, %r20, -1;
	and.b32  	%r22, %r121, -8;
	and.b32  	%r23, %r121, 1;
	and.b32  	%r24, %r121, -16;
	mov.b32 	%r378, 0;
$L__BB5_25:
	setp.lt.u32 	%p4, %r121, 8;
	add.s32 	%r41, %r378, %r2;
	mul.wide.u32 	%rd23, %r41, 4;
	add.s64 	%rd24, %rd1, %rd23;
	ld.global.f32 	%f7, [%rd24];
	add.s32 	%r42, %r41, %r1;
	mov.b32 	%r381, 0;
	@%p4 bra 	$L__BB5_28;
	mov.b32 	%r379, 0;
$L__BB5_27:
	.pragma "nounroll";
	mad.lo.s32 	%r130, %r3, %r379, %r41;
	mul.wide.u32 	%rd25, %r130, 4;
	add.s64 	%rd26, %rd2, %rd25;
	ld.global.f32 	%f64, [%rd26];
	mad.lo.s32 	%r131, %r6, %r379, %r42;
	mul.wide.u32 	%rd27, %r131, 4;
	add.s64 	%rd28, %rd3, %rd27;
	ld.global.f32 	%f65, [%rd28];
	fma.rn.f32 	%f66, %f7, %f64, %f65;
	add.s32 	%r132, %r131, 1;
	mul.wide.u32 	%rd29, %r132, 4;
	add.s64 	%rd30, %rd3, %rd29;
	st.global.f32 	[%rd30], %f66;
	add.s32 	%r133, %r130, %r3;
	mul.wide.u32 	%rd31, %r133, 4;
	add.s64 	%rd32, %rd2, %rd31;
	ld.global.f32 	%f67, [%rd32];
	add.s32 	%r134, %r131, %r6;
	mul.wide.u32 	%rd33, %r134, 4;
	add.s64 	%rd34, %rd3, %rd33;
	ld.global.f32 	%f68, [%rd34];
	fma.rn.f32 	%f69, %f7, %f67, %f68;
	add.s32 	%r135, %r134, 1;
	mul.wide.u32 	%rd35, %r135, 4;
	add.s64 	%rd36, %rd3, %rd35;
	st.global.f32 	[%rd36], %f69;
	add.s32 	%r136, %r133, %r3;
	mul.wide.u32 	%rd37, %r136, 4;
	add.s64 	%rd38, %rd2, %rd37;
	ld.global.f32 	%f70, [%rd38];
	add.s32 	%r137, %r134, %r6;
	mul.wide.u32 	%rd39, %r137, 4;
	add.s64 	%rd40, %rd3, %rd39;
	ld.global.f32 	%f71, [%rd40];
	fma.rn.f32 	%f72, %f7, %f70, %f71;
	add.s32 	%r138, %r137, 1;
	mul.wide.u32 	%rd41, %r138, 4;
	add.s64 	%rd42, %rd3, %rd41;
	st.global.f32 	[%rd42], %f72;
	add.s32 	%r139, %r136, %r3;
	mul.wide.u32 	%rd43, %r139, 4;
	add.s64 	%rd44, %rd2, %rd43;
	ld.global.f32 	%f73, [%rd44];
	add.s32 	%r140, %r137, %r6;
	mul.wide.u32 	%rd45, %r140, 4;
	add.s64 	%rd46, %rd3, %rd45;
	ld.global.f32 	%f74, [%rd46];
	fma.rn.f32 	%f75, %f7, %f73, %f74;
	add.s32 	%r141, %r140, 1;
	mul.wide.u32 	%rd47, %r141, 4;
	add.s64 	%rd48, %rd3, %rd47;
	st.global.f32 	[%rd48], %f75;
	add.s32 	%r142, %r139, %r3;
	mul.wide.u32 	%rd49, %r142, 4;
	add.s64 	%rd50, %rd2, %rd49;
	ld.global.f32 	%f76, [%rd50];
	add.s32 	%r143, %r140, %r6;
	mul.wide.u32 	%rd51, %r143, 4;
	add.s64 	%rd52, %rd3, %rd51;
	ld.global.f32 	%f77, [%rd52];
	fma.rn.f32 	%f78, %f7, %f76, %f77;
	add.s32 	%r144, %r143, 1;
	mul.wide.u32 	%rd53, %r144, 4;
	add.s64 	%rd54, %rd3, %rd53;
	st.global.f32 	[%rd54], %f78;
	add.s32 	%r145, %r142, %r3;
	mul.wide.u32 	%rd55, %r145, 4;
	add.s64 	%rd56, %rd2, %rd55;
	ld.global.f32 	%f79, [%rd56];
	add.s32 	%r146, %r143, %r6;
	mul.wide.u32 	%rd57, %r146, 4;
	add.s64 	%rd58, %rd3, %rd57;
	ld.global.f32 	%f80, [%rd58];
	fma.rn.f32 	%f81, %f7, %f79, %f80;
	add.s32 	%r147, %r146, 1;
	mul.wide.u32 	%rd59, %r147, 4;
	add.s64 	%rd60, %rd3, %rd59;
	st.global.f32 	[%rd60], %f81;
	add.s32 	%r148, %r145, %r3;
	mul.wide.u32 	%rd61, %r148, 4;
	add.s64 	%rd62, %rd2, %rd61;
	ld.global.f32 	%f82, [%rd62];
	add.s32 	%r149, %r146, %r6;
	mul.wide.u32 	%rd63, %r149, 4;
	add.s64 	%rd64, %rd3, %rd63;
	ld.global.f32 	%f83, [%rd64];
	fma.rn.f32 	%f84, %f7, %f82, %f83;
	add.s32 	%r150, %r149, 1;
	mul.wide.u32 	%rd65, %r150, 4;
	add.s64 	%rd66, %rd3, %rd65;
	st.global.f32 	[%rd66], %f84;
	add.s32 	%r151, %r148, %r3;
	mul.wide.u32 	%rd67, %r151, 4;
	add.s64 	%rd68, %rd2, %rd67;
	ld.global.f32 	%f85, [%rd68];
	add.s32 	%r152, %r149, %r6;
	mul.wide.u32 	%rd69, %r152, 4;
	add.s64 	%rd70, %rd3, %rd69;
	ld.global.f32 	%f86, [%rd70];
	fma.rn.f32 	%f87, %f7, %f85, %f86;
	add.s32 	%r153, %r152, 1;
	mul.wide.u32 	%rd71, %r153, 4;
	add.s64 	%rd72, %rd3, %rd71;
	st.global.f32 	[%rd72], %f87;
	add.s32 	%r379, %r379, 8;
	setp.ne.s32 	%p5, %r379, %r22;
	mov.u32 	%r381, %r22;
	@%p5 bra 	$L__BB5_27;
$L__BB5_28:
	setp.eq.s32 	%p6, %r17, 0;
	@%p6 bra 	$L__BB5_36;
	setp.lt.u32 	%p7, %r18, 3;
	@%p7 bra 	$L__BB5_31;
	mad.lo.s32 	%r154, %r3, %r381, %r41;
	mul.wide.u32 	%rd73, %r154, 4;
	add.s64 	%rd74, %rd2, %rd73;
	ld.global.f32 	%f88, [%rd74];
	mad.lo.s32 	%r155, %r6, %r381, %r42;
	mul.wide.u32 	%rd75, %r155, 4;
	add.s64 	%rd76, %rd3, %rd75;
	ld.global.f32 	%f89, [%rd76];
	fma.rn.f32 	%f90, %f7, %f88, %f89;
	add.s32 	%r156, %r155, 1;
	mul.wide.u32 	%rd77, %r156, 4;
	add.s64 	%rd78, %rd3, %rd77;
	st.global.f32 	[%rd78], %f90;
	add.s32 	%r157, %r154, %r3;
	mul.wide.u32 	%rd79, %r157, 4;
	add.s64 	%rd80, %rd2, %rd79;
	ld.global.f32 	%f91, [%rd80];
	add.s32 	%r158, %r155, %r6;
	mul.wide.u32 	%rd81, %r158, 4;
	add.s64 	%rd82, %rd3, %rd81;
	ld.global.f32 	%f92, [%rd82];
	fma.rn.f32 	%f93, %f7, %f91, %f92;
	add.s32 	%r159, %r158, 1;
	mul.wide.u32 	%rd83, %r159, 4;
	add.s64 	%rd84, %rd3, %rd83;
	st.global.f32 	[%rd84], %f93;
	add.s32 	%r160, %r157, %r3;
	mul.wide.u32 	%rd85, %r160, 4;
	add.s64 	%rd86, %rd2, %rd85;
	ld.global.f32 	%f94, [%rd86];
	add.s32 	%r161, %r158, %r6;
	mul.wide.u32 	%rd87, %r161, 4;
	add.s64 	%rd88, %rd3, %rd87;
	ld.global.f32 	%f95, [%rd88];
	fma.rn.f32 	%f96, %f7, %f94, %f95;
	add.s32 	%r162, %r161, 1;
	mul.wide.u32 	%rd89, %r162, 4;
	add.s64 	%rd90, %rd3, %rd89;
	st.global.f32 	[%rd90], %f96;
	add.s32 	%r163, %r160, %r3;
	mul.wide.u32 	%rd91, %r163, 4;
	add.s64 	%rd92, %rd2, %rd91;
	ld.global.f32 	%f97, [%rd92];
	add.s32 	%r164, %r161, %r6;
	mul.wide.u32 	%rd93, %r164, 4;
	add.s64 	%rd94, %rd3, %rd93;
	ld.global.f32 	%f98, [%rd94];
	fma.rn.f32 	%f99, %f7, %f97, %f98;
	add.s32 	%r165, %r164, 1;
	mul.wide.u32 	%rd95, %r165, 4;
	add.s64 	%rd96, %rd3, %rd95;
	st.global.f32 	[%rd96], %f99;
	add.s32 	%r381, %r381, 4;
$L__BB5_31:
	setp.eq.s32 	%p8, %r19, 0;
	@%p8 bra 	$L__BB5_36;
	setp.eq.s32 	%p9, %r19, 1;
	@%p9 bra 	$L__BB5_34;
	mad.lo.s32 	%r166, %r3, %r381, %r41;
	mul.wide.u32 	%rd97, %r166, 4;
	add.s64 	%rd98, %rd2, %rd97;
	ld.global.f32 	%f100, [%rd98];
	mad.lo.s32 	%r167, %r6, %r381, %r42;
	mul.wide.u32 	%rd99, %r167, 4;
	add.s64 	%rd100, %rd3, %rd99;
	ld.global.f32 	%f101, [%rd100];
	fma.rn.f32 	%f102, %f7, %f100, %f101;
	add.s32 	%r168, %r167, 1;
	mul.wide.u32 	%rd101, %r168, 4;
	add.s64 	%rd102, %rd3, %rd101;
	st.global.f32 	[%rd102], %f102;
	add.s32 	%r169, %r166, %r3;
	mul.wide.u32 	%rd103, %r169, 4;
	add.s64 	%rd104, %rd2, %rd103;
	ld.global.f32 	%f103, [%rd104];
	add.s32 	%r170, %r167, %r6;
	mul.wide.u32 	%rd105, %r170, 4;
	add.s64 	%rd106, %rd3, %rd105;
	ld.global.f32 	%f104, [%rd106];
	fma.rn.f32 	%f105, %f7, %f103, %f104;
	add.s32 	%r171, %r170, 1;
	mul.wide.u32 	%rd107, %r171, 4;
	add.s64 	%rd108, %rd3, %rd107;
	st.global.f32 	[%rd108], %f105;
	add.s32 	%r381, %r381, 2;
$L__BB5_34:
	setp.eq.s32 	%p10, %r23, 0;
	@%p10 bra 	$L__BB5_36;
	mad.lo.s32 	%r172, %r3, %r381, %r41;
	mul.wide.u32 	%rd109, %r172, 4;
	add.s64 	%rd110, %rd2, %rd109;
	ld.global.f32 	%f106, [%rd110];
	mad.lo.s32 	%r173, %r6, %r381, %r42;
	mul.wide.u32 	%rd111, %r173, 4;
	add.s64 	%rd112, %rd3, %rd111;
	ld.global.f32 	%f107, [%rd112];
	fma.rn.f32 	%f108, %f7, %f106, %f107;
	add.s32 	%r174, %r173, 1;
	mul.wide.u32 	%rd113, %r174, 4;
	add.s64 	%rd114, %rd3, %rd113;
	st.global.f32 	[%rd114], %f108;
$L__BB5_36:
	setp.lt.u32 	%p11, %r121, 16;
	mov.f32 	%f416, 0f00000000;
	mov.b32 	%r385, 0;
	@%p11 bra 	$L__BB5_39;
	mov.f32 	%f416, 0f00000000;
	mov.b32 	%r383, 0;
$L__BB5_38:
	.pragma "nounroll";
	mad.lo.s32 	%r177, %r3, %r383, %r41;
	mul.wide.u32 	%rd115, %r177, 4;
	add.s64 	%rd116, %rd2, %rd115;
	ld.global.f32 	%f112, [%rd116];
	fma.rn.f32 	%f113, %f112, %f112, %f416;
	add.s32 	%r178, %r177, %r3;
	mul.wide.u32 	%rd117, %r178, 4;
	add.s64 	%rd118, %rd2, %rd117;
	ld.global.f32 	%f114, [%rd118];
	fma.rn.f32 	%f115, %f114, %f114, %f113;
	add.s32 	%r179, %r178, %r3;
	mul.wide.u32 	%rd119, %r179, 4;
	add.s64 	%rd120, %rd2, %rd119;
	ld.global.f32 	%f116, [%rd120];
	fma.rn.f32 	%f117, %f116, %f116, %f115;
	add.s32 	%r180, %r179, %r3;
	mul.wide.u32 	%rd121, %r180, 4;
	add.s64 	%rd122, %rd2, %rd121;
	ld.global.f32 	%f118, [%rd122];
	fma.rn.f32 	%f119, %f118, %f118, %f117;
	add.s32 	%r181, %r180, %r3;
	mul.wide.u32 	%rd123, %r181, 4;
	add.s64 	%rd124, %rd2, %rd123;
	ld.global.f32 	%f120, [%rd124];
	fma.rn.f32 	%f121, %f120, %f120, %f119;
	add.s32 	%r182, %r181, %r3;
	mul.wide.u32 	%rd125, %r182, 4;
	add.s64 	%rd126, %rd2, %rd125;
	ld.global.f32 	%f122, [%rd126];
	fma.rn.f32 	%f123, %f122, %f122, %f121;
	add.s32 	%r183, %r182, %r3;
	mul.wide.u32 	%rd127, %r183, 4;
	add.s64 	%rd128, %rd2, %rd127;
	ld.global.f32 	%f124, [%rd128];
	fma.rn.f32 	%f125, %f124, %f124, %f123;
	add.s32 	%r184, %r183, %r3;
	mul.wide.u32 	%rd129, %r184, 4;
	add.s64 	%rd130, %rd2, %rd129;
	ld.global.f32 	%f126, [%rd130];
	fma.rn.f32 	%f127, %f126, %f126, %f125;
	add.s32 	%r185, %r184, %r3;
	mul.wide.u32 	%rd131, %r185, 4;
	add.s64 	%rd132, %rd2, %rd131;
	ld.global.f32 	%f128, [%rd132];
	fma.rn.f32 	%f129, %f128, %f128, %f127;
	add.s32 	%r186, %r185, %r3;
	mul.wide.u32 	%rd133, %r186, 4;
	add.s64 	%rd134, %rd2, %rd133;
	ld.global.f32 	%f130, [%rd134];
	fma.rn.f32 	%f131, %f130, %f130, %f129;
	add.s32 	%r187, %r186, %r3;
	mul.wide.u32 	%rd135, %r187, 4;
	add.s64 	%rd136, %rd2, %rd135;
	ld.global.f32 	%f132, [%rd136];
	fma.rn.f32 	%f133, %f132, %f132, %f131;
	add.s32 	%r188, %r187, %r3;
	mul.wide.u32 	%rd137, %r188, 4;
	add.s64 	%rd138, %rd2, %rd137;
	ld.global.f32 	%f134, [%rd138];
	fma.rn.f32 	%f135, %f134, %f134, %f133;
	add.s32 	%r189, %r188, %r3;
	mul.wide.u32 	%rd139, %r189, 4;
	add.s64 	%rd140, %rd2, %rd139;
	ld.global.f32 	%f136, [%rd140];
	fma.rn.f32 	%f137, %f136, %f136, %f135;
	add.s32 	%r190, %r189, %r3;
	mul.wide.u32 	%rd141, %r190, 4;
	add.s64 	%rd142, %rd2, %rd141;
	ld.global.f32 	%f138, [%rd142];
	fma.rn.f32 	%f139, %f138, %f138, %f137;
	add.s32 	%r191, %r190, %r3;
	mul.wide.u32 	%rd143, %r191, 4;
	add.s64 	%rd144, %rd2, %rd143;
	ld.global.f32 	%f140, [%rd144];
	fma.rn.f32 	%f141, %f140, %f140, %f139;
	add.s32 	%r192, %r191, %r3;
	mul.wide.u32 	%rd145, %r192, 4;
	add.s64 	%rd146, %rd2, %rd145;
	ld.global.f32 	%f142, [%rd146];
	fma.rn.f32 	%f416, %f142, %f142, %f141;
	add.s32 	%r383, %r383, 16;
	setp.ne.s32 	%p12, %r383, %r24;
	mov.u32 	%r385, %r24;
	@%p12 bra 	$L__BB5_38;
$L__BB5_39:
	setp.eq.s32 	%p13, %r20, 0;
	@%p13 bra 	$L__BB5_49;
	setp.lt.u32 	%p14, %r21, 7;
	@%p14 bra 	$L__BB5_42;
	mad.lo.s32 	%r193, %r3, %r385, %r41;
	mul.wide.u32 	%rd147, %r193, 4;
	add.s64 	%rd148, %rd2, %rd147;
	ld.global.f32 	%f144, [%rd148];
	fma.rn.f32 	%f145, %f144, %f144, %f416;
	add.s32 	%r194, %r193, %r3;
	mul.wide.u32 	%rd149, %r194, 4;
	add.s64 	%rd150, %rd2, %rd149;
	ld.global.f32 	%f146, [%rd150];
	fma.rn.f32 	%f147, %f146, %f146, %f145;
	add.s32 	%r195, %r194, %r3;
	mul.wide.u32 	%rd151, %r195, 4;
	add.s64 	%rd152, %rd2, %rd151;
	ld.global.f32 	%f148, [%rd152];
	fma.rn.f32 	%f149, %f148, %f148, %f147;
	add.s32 	%r196, %r195, %r3;
	mul.wide.u32 	%rd153, %r196, 4;
	add.s64 	%rd154, %rd2, %rd153;
	ld.global.f32 	%f150, [%rd154];
	fma.rn.f32 	%f151, %f150, %f150, %f149;
	add.s32 	%r197, %r196, %r3;
	mul.wide.u32 	%rd155, %r197, 4;
	add.s64 	%rd156, %rd2, %rd155;
	ld.global.f32 	%f152, [%rd156];
	fma.rn.f32 	%f153, %f152, %f152, %f151;
	add.s32 	%r198, %r197, %r3;
	mul.wide.u32 	%rd157, %r198, 4;
	add.s64 	%rd158, %rd2, %rd157;
	ld.global.f32 	%f154, [%rd158];
	fma.rn.f32 	%f155, %f154, %f154, %f153;
	add.s32 	%r199, %r198, %r3;
	mul.wide.u32 	%rd159, %r199, 4;
	add.s64 	%rd160, %rd2, %rd159;
	ld.global.f32 	%f156, [%rd160];
	fma.rn.f32 	%f157, %f156, %f156, %f155;
	add.s32 	%r200, %r199, %r3;
	mul.wide.u32 	%rd161, %r200, 4;
	add.s64 	%rd162, %rd2, %rd161;
	ld.global.f32 	%f158, [%rd162];
	fma.rn.f32 	%f416, %f158, %f158, %f157;
	add.s32 	%r385, %r385, 8;
$L__BB5_42:
	@%p6 bra 	$L__BB5_49;
	setp.lt.u32 	%p16, %r18, 3;
	@%p16 bra 	$L__BB5_45;
	mad.lo.s32 	%r201, %r3, %r385, %r41;
	mul.wide.u32 	%rd163, %r201, 4;
	add.s64 	%rd164, %rd2, %rd163;
	ld.global.f32 	%f160, [%rd164];
	fma.rn.f32 	%f161, %f160, %f160, %f416;
	add.s32 	%r202, %r201, %r3;
	mul.wide.u32 	%rd165, %r202, 4;
	add.s64 	%rd166, %rd2, %rd165;
	ld.global.f32 	%f162, [%rd166];
	fma.rn.f32 	%f163, %f162, %f162, %f161;
	add.s32 	%r203, %r202, %r3;
	mul.wide.u32 	%rd167, %r203, 4;
	add.s64 	%rd168, %rd2, %rd167;
	ld.global.f32 	%f164, [%rd168];
	fma.rn.f32 	%f165, %f164, %f164, %f163;
	add.s32 	%r204, %r203, %r3;
	mul.wide.u32 	%rd169, %r204, 4;
	add.s64 	%rd170, %rd2, %rd169;
	ld.global.f32 	%f166, [%rd170];
	fma.rn.f32 	%f416, %f166, %f166, %f165;
	add.s32 	%r385, %r385, 4;
$L__BB5_45:
	setp.eq.s32 	%p17, %r19, 0;
	@%p17 bra 	$L__BB5_49;
	setp.eq.s32 	%p18, %r19, 1;
	mad.lo.s32 	%r57, %r3, %r385, %r41;
	mul.wide.u32 	%rd171, %r57, 4;
	add.s64 	%rd172, %rd2, %rd171;
	ld.global.f32 	%f167, [%rd172];
	fma.rn.f32 	%f416, %f167, %f167, %f416;
	@%p18 bra 	$L__BB5_49;
	setp.eq.s32 	%p19, %r19, 2;
	add.s32 	%r58, %r57, %r3;
	mul.wide.u32 	%rd173, %r58, 4;
	add.s64 	%rd174, %rd2, %rd173;
	ld.global.f32 	%f168, [%rd174];
	fma.rn.f32 	%f416, %f168, %f168, %f416;
	@%p19 bra 	$L__BB5_49;
	add.s32 	%r205, %r58, %r3;
	mul.wide.u32 	%rd175, %r205, 4;
	add.s64 	%rd176, %rd2, %rd175;
	ld.global.f32 	%f169, [%rd176];
	fma.rn.f32 	%f416, %f169, %f169, %f416;
$L__BB5_49:
	mul.wide.u32 	%rd177, %r42, 4;
	add.s64 	%rd178, %rd7, %rd177;
	ld.global.f32 	%f170, [%rd178];
	fma.rn.f32 	%f171, %f7, %f416, %f170;
	add.s32 	%r378, %r378, 1;
	add.s32 	%r206, %r42, 1;
	mul.wide.u32 	%rd179, %r206, 4;
	add.s64 	%rd180, %rd7, %rd179;
	st.global.f32 	[%rd180], %f171;
	add.s64 	%rd181, %rd6, %rd177;
	ld.global.f32 	%f172, [%rd181];
	add.f32 	%f173, %f7, %f172;
	add.s64 	%rd182, %rd6, %rd179;
	st.global.f32 	[%rd182], %f173;
	setp.eq.s32 	%p20, %r378, %r397;
	@%p20 bra 	$L__BB5_14;
	bra.uni 	$L__BB5_25;
$L__BB5_50:
	max.u32 	%r33, %r4, 2;
	and.b32  	%r34, %r121, 15;
	and.b32  	%r35, %r121, 7;
	and.b32  	%r36, %r121, 3;
	and.b32  	%r37, %r121, -16;
	and.b32  	%r38, %r121, -8;
	and.b32  	%r39, %r121, 1;
	mov.b32 	%r387, 1;
$L__BB5_51:
	setp.lt.u32 	%p30, %r121, 16;
	add.s32 	%r61, %r387, %r5;
	mul.wide.u32 	%rd270, %r61, 4;
	add.s64 	%rd12, %rd7, %rd270;
	ld.global.f32 	%f22, [%rd12];
	mov.f32 	%f424, 0f00000000;
	mov.b32 	%r390, 0;
	@%p30 bra 	$L__BB5_54;
	mov.f32 	%f424, 0f00000000;
	mov.b32 	%r388, 0;
$L__BB5_53:
	.pragma "nounroll";
	mad.lo.s32 	%r247, %r6, %r388, %r61;
	mul.wide.u32 	%rd271, %r247, 4;
	add.s64 	%rd272, %rd3, %rd271;
	ld.global.f32 	%f252, [%rd272];
	fma.rn.f32 	%f253, %f252, %f252, %f424;
	add.s32 	%r248, %r247, %r6;
	mul.wide.u32 	%rd273, %r248, 4;
	add.s64 	%rd274, %rd3, %rd273;
	ld.global.f32 	%f254, [%rd274];
	fma.rn.f32 	%f255, %f254, %f254, %f253;
	add.s32 	%r249, %r248, %r6;
	mul.wide.u32 	%rd275, %r249, 4;
	add.s64 	%rd276, %rd3, %rd275;
	ld.global.f32 	%f256, [%rd276];
	fma.rn.f32 	%f257, %f256, %f256, %f255;
	add.s32 	%r250, %r249, %r6;
	mul.wide.u32 	%rd277, %r250, 4;
	add.s64 	%rd278, %rd3, %rd277;
	ld.global.f32 	%f258, [%rd278];
	fma.rn.f32 	%f259, %f258, %f258, %f257;
	add.s32 	%r251, %r250, %r6;
	mul.wide.u32 	%rd279, %r251, 4;
	add.s64 	%rd280, %rd3, %rd279;
	ld.global.f32 	%f260, [%rd280];
	fma.rn.f32 	%f261, %f260, %f260, %f259;
	add.s32 	%r252, %r251, %r6;
	mul.wide.u32 	%rd281, %r252, 4;
	add.s64 	%rd282, %rd3, %rd281;
	ld.global.f32 	%f262, [%rd282];
	fma.rn.f32 	%f263, %f262, %f262, %f261;
	add.s32 	%r253, %r252, %r6;
	mul.wide.u32 	%rd283, %r253, 4;
	add.s64 	%rd284, %rd3, %rd283;
	ld.global.f32 	%f264, [%rd284];
	fma.rn.f32 	%f265, %f264, %f264, %f263;
	add.s32 	%r254, %r253, %r6;
	mul.wide.u32 	%rd285, %r254, 4;
	add.s64 	%rd286, %rd3, %rd285;
	ld.global.f32 	%f266, [%rd286];
	fma.rn.f32 	%f267, %f266, %f266, %f265;
	add.s32 	%r255, %r254, %r6;
	mul.wide.u32 	%rd287, %r255, 4;
	add.s64 	%rd288, %rd3, %rd287;
	ld.global.f32 	%f268, [%rd288];
	fma.rn.f32 	%f269, %f268, %f268, %f267;
	add.s32 	%r256, %r255, %r6;
	mul.wide.u32 	%rd289, %r256, 4;
	add.s64 	%rd290, %rd3, %rd289;
	ld.global.f32 	%f270, [%rd290];
	fma.rn.f32 	%f271, %f270, %f270, %f269;
	add.s32 	%r257, %r256, %r6;
	mul.wide.u32 	%rd291, %r257, 4;
	add.s64 	%rd292, %rd3, %rd291;
	ld.global.f32 	%f272, [%rd292];
	fma.rn.f32 	%f273, %f272, %f272, %f271;
	add.s32 	%r258, %r257, %r6;
	mul.wide.u32 	%rd293, %r258, 4;
	add.s64 	%rd294, %rd3, %rd293;
	ld.global.f32 	%f274, [%rd294];
	fma.rn.f32 	%f275, %f274, %f274, %f273;
	add.s32 	%r259, %r258, %r6;
	mul.wide.u32 	%rd295, %r259, 4;
	add.s64 	%rd296, %rd3, %rd295;
	ld.global.f32 	%f276, [%rd296];
	fma.rn.f32 	%f277, %f276, %f276, %f275;
	add.s32 	%r260, %r259, %r6;
	mul.wide.u32 	%rd297, %r260, 4;
	add.s64 	%rd298, %rd3, %rd297;
	ld.global.f32 	%f278, [%rd298];
	fma.rn.f32 	%f279, %f278, %f278, %f277;
	add.s32 	%r261, %r260, %r6;
	mul.wide.u32 	%rd299, %r261, 4;
	add.s64 	%rd300, %rd3, %rd299;
	ld.global.f32 	%f280, [%rd300];
	fma.rn.f32 	%f281, %f280, %f280, %f279;
	add.s32 	%r262, %r261, %r6;
	mul.wide.u32 	%rd301, %r262, 4;
	add.s64 	%rd302, %rd3, %rd301;
	ld.global.f32 	%f282, [%rd302];
	fma.rn.f32 	%f424, %f282, %f282, %f281;
	add.s32 	%r388, %r388, 16;
	setp.ne.s32 	%p31, %r388, %r37;
	mov.u32 	%r390, %r37;
	@%p31 bra 	$L__BB5_53;
$L__BB5_54:
	setp.eq.s32 	%p32, %r34, 0;
	@%p32 bra 	$L__BB5_64;
	add.s32 	%r263, %r34, -1;
	setp.lt.u32 	%p33, %r263, 7;
	@%p33 bra 	$L__BB5_57;
	mad.lo.s32 	%r264, %r6, %r390, %r61;
	mul.wide.u32 	%rd303, %r264, 4;
	add.s64 	%rd304, %rd3, %rd303;
	ld.global.f32 	%f284, [%rd304];
	fma.rn.f32 	%f285, %f284, %f284, %f424;
	add.s32 	%r265, %r264, %r6;
	mul.wide.u32 	%rd305, %r265, 4;
	add.s64 	%rd306, %rd3, %rd305;
	ld.global.f32 	%f286, [%rd306];
	fma.rn.f32 	%f287, %f286, %f286, %f285;
	add.s32 	%r266, %r265, %r6;
	mul.wide.u32 	%rd307, %r266, 4;
	add.s64 	%rd308, %rd3, %rd307;
	ld.global.f32 	%f288, [%rd308];
	fma.rn.f32 	%f289, %f288, %f288, %f287;
	add.s32 	%r267, %r266, %r6;
	mul.wide.u32 	%rd309, %r267, 4;
	add.s64 	%rd310, %rd3, %rd309;
	ld.global.f32 	%f290, [%rd310];
	fma.rn.f32 	%f291, %f290, %f290, %f289;
	add.s32 	%r268, %r267, %r6;
	mul.wide.u32 	%rd311, %r268, 4;
	add.s64 	%rd312, %rd3, %rd311;
	ld.global.f32 	%f292, [%rd312];
	fma.rn.f32 	%f293, %f292, %f292, %f291;
	add.s32 	%r269, %r268, %r6;
	mul.wide.u32 	%rd313, %r269, 4;
	add.s64 	%rd314, %rd3, %rd313;
	ld.global.f32 	%f294, [%rd314];
	fma.rn.f32 	%f295, %f294, %f294, %f293;
	add.s32 	%r270, %r269, %r6;
	mul.wide.u32 	%rd315, %r270, 4;
	add.s64 	%rd316, %rd3, %rd315;
	ld.global.f32 	%f296, [%rd316];
	fma.rn.f32 	%f297, %f296, %f296, %f295;
	add.s32 	%r271, %r270, %r6;
	mul.wide.u32 	%rd317, %r271, 4;
	add.s64 	%rd318, %rd3, %rd317;
	ld.global.f32 	%f298, [%rd318];
	fma.rn.f32 	%f424, %f298, %f298, %f297;
	add.s32 	%r390, %r390, 8;
$L__BB5_57:
	setp.eq.s32 	%p34, %r35, 0;
	@%p34 bra 	$L__BB5_64;
	add.s32 	%r272, %r35, -1;
	setp.lt.u32 	%p35, %r272, 3;
	@%p35 bra 	$L__BB5_60;
	mad.lo.s32 	%r273, %r6, %r390, %r61;
	mul.wide.u32 	%rd319, %r273, 4;
	add.s64 	%rd320, %rd3, %rd319;
	ld.global.f32 	%f300, [%rd320];
	fma.rn.f32 	%f301, %f300, %f300, %f424;
	add.s32 	%r274, %r273, %r6;
	mul.wide.u32 	%rd321, %r274, 4;
	add.s64 	%rd322, %rd3, %rd321;
	ld.global.f32 	%f302, [%rd322];
	fma.rn.f32 	%f303, %f302, %f302, %f301;
	add.s32 	%r275, %r274, %r6;
	mul.wide.u32 	%rd323, %r275, 4;
	add.s64 	%rd324, %rd3, %rd323;
	ld.global.f32 	%f304, [%rd324];
	fma.rn.f32 	%f305, %f304, %f304, %f303;
	add.s32 	%r276, %r275, %r6;
	mul.wide.u32 	%rd325, %r276, 4;
	add.s64 	%rd326, %rd3, %rd325;
	ld.global.f32 	%f306, [%rd326];
	fma.rn.f32 	%f424, %f306, %f306, %f305;
	add.s32 	%r390, %r390, 4;
$L__BB5_60:
	setp.eq.s32 	%p36, %r36, 0;
	@%p36 bra 	$L__BB5_64;
	setp.eq.s32 	%p37, %r36, 1;
	mad.lo.s32 	%r69, %r6, %r390, %r61;
	mul.wide.u32 	%rd327, %r69, 4;
	add.s64 	%rd328, %rd3, %rd327;
	ld.global.f32 	%f307, [%rd328];
	fma.rn.f32 	%f424, %f307, %f307, %f424;
	@%p37 bra 	$L__BB5_64;
	setp.eq.s32 	%p38, %r36, 2;
	add.s32 	%r70, %r69, %r6;
	mul.wide.u32 	%rd329, %r70, 4;
	add.s64 	%rd330, %rd3, %rd329;
	ld.global.f32 	%f308, [%rd330];
	fma.rn.f32 	%f424, %f308, %f308, %f424;
	@%p38 bra 	$L__BB5_64;
	add.s32 	%r277, %r70, %r6;
	mul.wide.u32 	%rd331, %r277, 4;
	add.s64 	%rd332, %rd3, %rd331;
	ld.global.f32 	%f309, [%rd332];
	fma.rn.f32 	%f424, %f309, %f309, %f424;
$L__BB5_64:
	mul.wide.u32 	%rd333, %r61, 4;
	add.s64 	%rd13, %rd6, %rd333;
	ld.global.f32 	%f310, [%rd13];
	div.rn.f32 	%f311, %f424, %f310;
	sub.f32 	%f312, %f22, %f311;
	add.s32 	%r278, %r25, %r387;
	mul.wide.u32 	%rd334, %r278, 4;
	add.s64 	%rd14, %rd5, %rd334;
	st.global.f32 	[%rd14], %f312;
	add.s64 	%rd15, %rd4, %rd334;
	mov.b32 	%r279, 0;
	st.global.u32 	[%rd15], %r279;
	setp.lt.u32 	%p39, %r387, 2;
	@%p39 bra 	$L__BB5_83;
	mov.u32 	%r392, %r387;
$L__BB5_66:
	setp.lt.u32 	%p40, %r121, 8;
	add.s32 	%r281, %r5, %r392;
	add.s32 	%r72, %r281, -1;
	mov.f32 	%f432, 0f00000000;
	mov.b32 	%r395, 0;
	@%p40 bra 	$L__BB5_69;
	mov.f32 	%f432, 0f00000000;
	mov.b32 	%r393, 0;
$L__BB5_68:
	.pragma "nounroll";
	mul.lo.s32 	%r283, %r6, %r393;
	add.s32 	%r284, %r283, %r61;
	mul.wide.u32 	%rd335, %r284, 4;
	add.s64 	%rd336, %rd3, %rd335;
	ld.global.f32 	%f316, [%rd336];
	add.s32 	%r285, %r72, %r283;
	mul.wide.u32 	%rd337, %r285, 4;
	add.s64 	%rd338, %rd3, %rd337;
	ld.global.f32 	%f317, [%rd338];
	sub.f32 	%f318, %f316, %f317;
	fma.rn.f32 	%f319, %f318, %f318, %f432;
	add.s32 	%r286, %r284, %r6;
	mul.wide.u32 	%rd339, %r286, 4;
	add.s64 	%rd340, %rd3, %rd339;
	ld.global.f32 	%f320, [%rd340];
	add.s32 	%r287, %r285, %r6;
	mul.wide.u32 	%rd341, %r287, 4;
	add.s64 	%rd342, %rd3, %rd341;
	ld.global.f32 	%f321, [%rd342];
	sub.f32 	%f322, %f320, %f321;
	fma.rn.f32 	%f323, %f322, %f322, %f319;
	add.s32 	%r288, %r286, %r6;
	mul.wide.u32 	%rd343, %r288, 4;
	add.s64 	%rd344, %rd3, %rd343;
	ld.global.f32 	%f324, [%rd344];
	add.s32 	%r289, %r287, %r6;
	mul.wide.u32 	%rd345, %r289, 4;
	add.s64 	%rd346, %rd3, %rd345;
	ld.global.f32 	%f325, [%rd346];
	sub.f32 	%f326, %f324, %f325;
	fma.rn.f32 	%f327, %f326, %f326, %f323;
	add.s32 	%r290, %r288, %r6;
	mul.wide.u32 	%rd347, %r290, 4;
	add.s64 	%rd348, %rd3, %rd347;
	ld.global.f32 	%f328, [%rd348];
	add.s32 	%r291, %r289, %r6;
	mul.wide.u32 	%rd349, %r291, 4;
	add.s64 	%rd350, %rd3, %rd349;
	ld.global.f32 	%f329, [%rd350];
	sub.f32 	%f330, %f328, %f329;
	fma.rn.f32 	%f331, %f330, %f330, %f327;
	add.s32 	%r292, %r290, %r6;
	mul.wide.u32 	%rd351, %r292, 4;
	add.s64 	%rd352, %rd3, %rd351;
	ld.global.f32 	%f332, [%rd352];
	add.s32 	%r293, %r291, %r6;
	mul.wide.u32 	%rd353, %r293, 4;
	add.s64 	%rd354, %rd3, %rd353;
	ld.global.f32 	%f333, [%rd354];
	sub.f32 	%f334, %f332, %f333;
	fma.rn.f32 	%f335, %f334, %f334, %f331;
	add.s32 	%r294, %r292, %r6;
	mul.wide.u32 	%rd355, %r294, 4;
	add.s64 	%rd356, %rd3, %rd355;
	ld.global.f32 	%f336, [%rd356];
	add.s32 	%r295, %r293, %r6;
	mul.wide.u32 	%rd357, %r295, 4;
	add.s64 	%rd358, %rd3, %rd357;
	ld.global.f32 	%f337, [%rd358];
	sub.f32 	%f338, %f336, %f337;
	fma.rn.f32 	%f339, %f338, %f338, %f335;
	add.s32 	%r296, %r294, %r6;
	mul.wide.u32 	%rd359, %r296, 4;
	add.s64 	%rd360, %rd3, %rd359;
	ld.global.f32 	%f340, [%rd360];
	add.s32 	%r297, %r295, %r6;
	mul.wide.u32 	%rd361, %r297, 4;
	add.s64 	%rd362, %rd3, %rd361;
	ld.global.f32 	%f341, [%rd362];
	sub.f32 	%f342, %f340, %f341;
	fma.rn.f32 	%f343, %f342, %f342, %f339;
	add.s32 	%r298, %r296, %r6;
	mul.wide.u32 	%rd363, %r298, 4;
	add.s64 	%rd364, %rd3, %rd363;
	ld.global.f32 	%f344, [%rd364];
	add.s32 	%r299, %r297, %r6;
	mul.wide.u32 	%rd365, %r299, 4;
	add.s64 	%rd366, %rd3, %rd365;
	ld.global.f32 	%f345, [%rd366];
	sub.f32 	%f346, %f344, %f345;
	fma.rn.f32 	%f432, %f346, %f346, %f343;
	add.s32 	%r393, %r393, 8;
	setp.ne.s32 	%p41, %r393, %r38;
	mov.u32 	%r395, %r38;
	@%p41 bra 	$L__BB5_68;
$L__BB5_69:
	setp.eq.s32 	%p42, %r35, 0;
	@%p42 bra 	$L__BB5_77;
	add.s32 	%r300, %r35, -1;
	setp.lt.u32 	%p43, %r300, 3;
	@%p43 bra 	$L__BB5_72;
	mul.lo.s32 	%r301, %r6, %r395;
	add.s32 	%r302, %r301, %r61;
	mul.wide.u32 	%rd367, %r302, 4;
	add.s64 	%rd368, %rd3, %rd367;
	ld.global.f32 	%f348, [%rd368];
	add.s32 	%r303, %r72, %r301;
	mul.wide.u32 	%rd369, %r303, 4;
	add.s64 	%rd370, %rd3, %rd369;
	ld.global.f32 	%f349, [%rd370];
	sub.f32 	%f350, %f348, %f349;
	fma.rn.f32 	%f351, %f350, %f350, %f432;
	add.s32 	%r304, %r302, %r6;
	mul.wide.u32 	%rd371, %r304, 4;
	add.s64 	%rd372, %rd3, %rd371;
	ld.global.f32 	%f352, [%rd372];
	add.s32 	%r305, %r303, %r6;
	mul.wide.u32 	%rd373, %r305, 4;
	add.s64 	%rd374, %rd3, %rd373;
	ld.global.f32 	%f353, [%rd374];
	sub.f32 	%f354, %f352, %f353;
	fma.rn.f32 	%f355, %f354, %f354, %f351;
	add.s32 	%r306, %r304, %r6;
	mul.wide.u32 	%rd375, %r306, 4;
	add.s64 	%rd376, %rd3, %rd375;
	ld.global.f32 	%f356, [%rd376];
	add.s32 	%r307, %r305, %r6;
	mul.wide.u32 	%rd377, %r307, 4;
	add.s64 	%rd378, %rd3, %rd377;
	ld.global.f32 	%f357, [%rd378];
	sub.f32 	%f358, %f356, %f357;
	fma.rn.f32 	%f359, %f358, %f358, %f355;
	add.s32 	%r308, %r306, %r6;
	mul.wide.u32 	%rd379, %r308, 4;
	add.s64 	%rd380, %rd3, %rd379;
	ld.global.f32 	%f360, [%rd380];
	add.s32 	%r309, %r307, %r6;
	mul.wide.u32 	%rd381, %r309, 4;
	add.s64 	%rd382, %rd3, %rd381;
	ld.global.f32 	%f361, [%rd382];
	sub.f32 	%f362, %f360, %f361;
	fma.rn.f32 	%f432, %f362, %f362, %f359;
	add.s32 	%r395, %r395, 4;
$L__BB5_72:
	setp.eq.s32 	%p44, %r36, 0;
	@%p44 bra 	$L__BB5_77;
	setp.eq.s32 	%p45, %r36, 1;
	@%p45 bra 	$L__BB5_75;
	mul.lo.s32 	%r310, %r6, %r395;
	add.s32 	%r311, %r310, %r61;
	mul.wide.u32 	%rd383, %r311, 4;
	add.s64 	%rd384, %rd3, %rd383;
	ld.global.f32 	%f364, [%rd384];
	add.s32 	%r312, %r72, %r310;
	mul.wide.u32 	%rd385, %r312, 4;
	add.s64 	%rd386, %rd3, %rd385;
	ld.global.f32 	%f365, [%rd386];
	sub.f32 	%f366, %f364, %f365;
	fma.rn.f32 	%f367, %f366, %f366, %f432;
	add.s32 	%r313, %r311, %r6;
	mul.wide.u32 	%rd387, %r313, 4;
	add.s64 	%rd388, %rd3, %rd387;
	ld.global.f32 	%f368, [%rd388];
	add.s32 	%r314, %r312, %r6;
	mul.wide.u32 	%rd389, %r314, 4;
	add.s64 	%rd390, %rd3, %rd389;
	ld.global.f32 	%f369, [%rd390];
	sub.f32 	%f370, %f368, %f369;
	fma.rn.f32 	%f432, %f370, %f370, %f367;
	add.s32 	%r395, %r395, 2;
$L__BB5_75:
	setp.eq.s32 	%p46, %r39, 0;
	@%p46 bra 	$L__BB5_77;
	mul.lo.s32 	%r315, %r6, %r395;
	add.s32 	%r316, %r315, %r61;
	mul.wide.u32 	%rd391, %r316, 4;
	add.s64 	%rd392, %rd3, %rd391;
	ld.global.f32 	%f371, [%rd392];
	add.s32 	%r317, %r72, %r315;
	mul.wide.u32 	%rd393, %r317, 4;
	add.s64 	%rd394, %rd3, %rd393;
	ld.global.f32 	%f372, [%rd394];
	sub.f32 	%f373, %f371, %f372;
	fma.rn.f32 	%f432, %f373, %f373, %f432;
$L__BB5_77:
	ld.global.f32 	%f375, [%rd13];
	add.s32 	%r392, %r392, -1;
	mul.wide.u32 	%rd395, %r72, 4;
	add.s64 	%rd396, %rd6, %rd395;
	ld.global.f32 	%f376, [%rd396];
	sub.f32 	%f49, %f375, %f376;
	setp.eq.f32 	%p47, %f49, 0f00000000;
	mov.f32 	%f433, 0f00000000;
	@%p47 bra 	$L__BB5_79;
	ld.global.f32 	%f377, [%rd12];
	mul.wide.u32 	%rd397, %r72, 4;
	add.s64 	%rd398, %rd7, %rd397;
	ld.global.f32 	%f378, [%rd398];
	sub.f32 	%f379, %f377, %f378;
	div.rn.f32 	%f380, %f432, %f49;
	sub.f32 	%f433, %f379, %f380;
$L__BB5_79:
	add.f32 	%f52, %f63, %f433;
	ld.global.f32 	%f53, [%rd14];
	setp.gt.f32 	%p48, %f52, %f53;
	@%p48 bra 	$L__BB5_83;
	add.s32 	%r318, %r392, %r25;
	mul.wide.u32 	%rd399, %r318, 4;
	add.s64 	%rd400, %rd5, %rd399;
	ld.global.f32 	%f381, [%rd400];
	add.f32 	%f54, %f52, %f381;
	setp.geu.f32 	%p49, %f54, %f53;
	@%p49 bra 	$L__BB5_82;
	st.global.f32 	[%rd14], %f54;
	st.global.u32 	[%rd15], %r392;
$L__BB5_82:
	setp.gt.u32 	%p50, %r392, 1;
	@%p50 bra 	$L__BB5_66;
$L__BB5_83:
	add.s32 	%r387, %r387, 1;
	setp.ne.s32 	%p51, %r387, %r33;
	@%p51 bra 	$L__BB5_51;
$L__BB5_84:
	mul.lo.s32 	%r82, %r397, %r1;
	add.s32 	%r83, %r82, -1;
	add.s32 	%r84, %r82, %r1;
	mul.lo.s32 	%r86, %r120, %r397;
	add.s32 	%r324, %r86, %r397;
	add.s32 	%r325, %r120, %r324;
	add.s32 	%r85, %r325, 1;
$L__BB5_85:
	mov.u32 	%r87, %r397;
	add.s32 	%r326, %r83, %r87;
	mul.wide.u32 	%rd409, %r326, 4;
	add.s64 	%rd410, %rd4, %rd409;
	ld.global.u32 	%r397, [%rd410];
	setp.eq.s32 	%p58, %r87, 0;
	@%p58 bra 	$L__BB5_111;
	setp.lt.u32 	%p59, %r121, 2;
	add.s32 	%r89, %r87, %r84;
	mul.wide.u32 	%rd411, %r89, 4;
	add.s64 	%rd412, %rd6, %rd411;
	ld.global.f32 	%f397, [%rd412];
	add.s32 	%r90, %r397, %r84;
	mul.wide.u32 	%rd413, %r90, 4;
	add.s64 	%rd414, %rd6, %rd413;
	ld.global.f32 	%f398, [%rd414];
	sub.f32 	%f57, %f397, %f398;
	add.s64 	%rd415, %rd3, %rd411;
	ld.global.f32 	%f399, [%rd415];
	add.s64 	%rd416, %rd3, %rd413;
	ld.global.f32 	%f400, [%rd416];
	sub.f32 	%f401, %f399, %f400;
	div.rn.f32 	%f58, %f401, %f57;
	@%p59 bra 	$L__BB5_88;
	add.s32 	%r327, %r89, %r85;
	mul.wide.u32 	%rd417, %r327, 4;
	add.s64 	%rd418, %rd3, %rd417;
	ld.global.f32 	%f402, [%rd418];
	add.s32 	%r328, %r90, %r85;
	mul.wide.u32 	%rd419, %r328, 4;
	add.s64 	%rd420, %rd3, %rd419;
	ld.global.f32 	%f403, [%rd420];
	sub.f32 	%f404, %f402, %f403;
	div.rn.f32 	%f434, %f404, %f57;
	add.s32 	%r329, %r327, %r85;
	mul.wide.u32 	%rd421, %r329, 4;
	add.s64 	%rd422, %rd3, %rd421;
	ld.global.f32 	%f405, [%rd422];
	add.s32 	%r330, %r328, %r85;
	mul.wide.u32 	%rd423, %r330, 4;
	add.s64 	%rd424, %rd3, %rd423;
	ld.global.f32 	%f406, [%rd424];
	sub.f32 	%f407, %f405, %f406;
	div.rn.f32 	%f435, %f407, %f57;
$L__BB5_88:
	setp.ge.u32 	%p60, %r397, %r87;
	@%p60 bra 	$L__BB5_110;
	setp.lt.u32 	%p61, %r121, 2;
	@%p61 bra 	$L__BB5_98;
	sub.s32 	%r91, %r87, %r397;
	and.b32  	%r92, %r91, 3;
	sub.s32 	%r348, %r397, %r87;
	setp.gt.u32 	%p70, %r348, -4;
	mov.u32 	%r400, %r397;
	@%p70 bra 	$L__BB5_93;
	and.b32  	%r93, %r91, -4;
	mov.b32 	%r399, 0;
	mov.u32 	%r400, %r397;
$L__BB5_92:
	.pragma "nounroll";
	add.s32 	%r350, %r400, %r82;
	mul.wide.u32 	%rd455, %r350, 4;
	add.s64 	%rd456, %rd2, %rd455;
	st.global.f32 	[%rd456], %f58;
	add.s32 	%r351, %r350, %r86;
	mul.wide.u32 	%rd457, %r351, 4;
	add.s64 	%rd458, %rd2, %rd457;
	st.global.f32 	[%rd458], %f434;
	add.s32 	%r352, %r351, %r86;
	mul.wide.u32 	%rd459, %r352, 4;
	add.s64 	%rd460, %rd2, %rd459;
	st.global.f32 	[%rd460], %f435;
	add.s32 	%r353, %r350, 1;
	mul.wide.u32 	%rd461, %r353, 4;
	add.s64 	%rd462, %rd2, %rd461;
	st.global.f32 	[%rd462], %f58;
	add.s32 	%r354, %r351, 1;
	mul.wide.u32 	%rd463, %r354, 4;
	add.s64 	%rd464, %rd2, %rd463;
	st.global.f32 	[%rd464], %f434;
	add.s32 	%r355, %r352, 1;
	mul.wide.u32 	%rd465, %r355, 4;
	add.s64 	%rd466, %rd2, %rd465;
	st.global.f32 	[%rd466], %f435;
	add.s32 	%r356, %r350, 2;
	mul.wide.u32 	%rd467, %r356, 4;
	add.s64 	%rd468, %rd2, %rd467;
	st.global.f32 	[%rd468], %f58;
	add.s32 	%r357, %r351, 2;
	mul.wide.u32 	%rd469, %r357, 4;
	add.s64 	%rd470, %rd2, %rd469;
	st.global.f32 	[%rd470], %f434;
	add.s32 	%r358, %r352, 2;
	mul.wide.u32 	%rd471, %r358, 4;
	add.s64 	%rd472, %rd2, %rd471;
	st.global.f32 	[%rd472], %f435;
	add.s32 	%r359, %r350, 3;
	mul.wide.u32 	%rd473, %r359, 4;
	add.s64 	%rd474, %rd2, %rd473;
	st.global.f32 	[%rd474], %f58;
	add.s32 	%r360, %r351, 3;
	mul.wide.u32 	%rd475, %r360, 4;
	add.s64 	%rd476, %rd2, %rd475;
	st.global.f32 	[%rd476], %f434;
	add.s32 	%r361, %r352, 3;
	mul.wide.u32 	%rd477, %r361, 4;
	add.s64 	%rd478, %rd2, %rd477;
	st.global.f32 	[%rd478], %f435;
	add.s32 	%r400, %r400, 4;
	add.s32 	%r399, %r399, 4;
	setp.ne.s32 	%p71, %r399, %r93;
	@%p71 bra 	$L__BB5_92;
$L__BB5_93:
	setp.eq.s32 	%p72, %r92, 0;
	@%p72 bra 	$L__BB5_110;
	setp.eq.s32 	%p73, %r92, 1;
	@%p73 bra 	$L__BB5_96;
	add.s32 	%r362, %r400, %r82;
	mul.wide.u32 	%rd479, %r362, 4;
	add.s64 	%rd480, %rd2, %rd479;
	st.global.f32 	[%rd480], %f58;
	add.s32 	%r363, %r362, %r86;
	mul.wide.u32 	%rd481, %r363, 4;
	add.s64 	%rd482, %rd2, %rd481;
	st.global.f32 	[%rd482], %f434;
	add.s32 	%r364, %r363, %r86;
	mul.wide.u32 	%rd483, %r364, 4;
	add.s64 	%rd484, %rd2, %rd483;
	st.global.f32 	[%rd484], %f435;
	add.s32 	%r365, %r362, 1;
	mul.wide.u32 	%rd485, %r365, 4;
	add.s64 	%rd486, %rd2, %rd485;
	st.global.f32 	[%rd486], %f58;
	add.s32 	%r366, %r363, 1;
	mul.wide.u32 	%rd487, %r366, 4;
	add.s64 	%rd488, %rd2, %rd487;
	st.global.f32 	[%rd488], %f434;
	add.s32 	%r367, %r364, 1;
	mul.wide.u32 	%rd489, %r367, 4;
	add.s64 	%rd490, %rd2, %rd489;
	st.global.f32 	[%rd490], %f435;
	add.s32 	%r400, %r400, 2;
$L__BB5_96:
	and.b32  	%r368, %r91, 1;
	setp.eq.b32 	%p74, %r368, 1;
	not.pred 	%p75, %p74;
	@%p75 bra 	$L__BB5_110;
	add.s32 	%r369, %r400, %r82;
	mul.wide.u32 	%rd491, %r369, 4;
	add.s64 	%rd492, %rd2, %rd491;
	st.global.f32 	[%rd492], %f58;
	add.s32 	%r370, %r369, %r86;
	mul.wide.u32 	%rd493, %r370, 4;
	add.s64 	%rd494, %rd2, %rd493;
	st.global.f32 	[%rd494], %f434;
	add.s32 	%r371, %r370, %r86;
	mul.wide.u32 	%rd495, %r371, 4;
	add.s64 	%rd496, %rd2, %rd495;
	st.global.f32 	[%rd496], %f435;
	bra.uni 	$L__BB5_110;
$L__BB5_98:
	sub.s32 	%r101, %r87, %r397;
	and.b32  	%r102, %r101, 7;
	sub.s32 	%r331, %r397, %r87;
	setp.gt.u32 	%p62, %r331, -8;
	mov.u32 	%r406, %r397;
	@%p62 bra 	$L__BB5_102;
	add.s32 	%r404, %r397, 3;
	add.s32 	%r403, %r82, %r397;
	and.b32  	%r332, %r101, -8;
	neg.s32 	%r402, %r332;
$L__BB5_100:
	.pragma "nounroll";
	mul.wide.u32 	%rd425, %r403, 4;
	add.s64 	%rd426, %rd2, %rd425;
	st.global.f32 	[%rd426], %f58;
	add.s32 	%r333, %r403, 1;
	mul.wide.u32 	%rd427, %r333, 4;
	add.s64 	%rd428, %rd2, %rd427;
	st.global.f32 	[%rd428], %f58;
	add.s32 	%r334, %r403, 2;
	mul.wide.u32 	%rd429, %r334, 4;
	add.s64 	%rd430, %rd2, %rd429;
	st.global.f32 	[%rd430], %f58;
	add.s32 	%r335, %r403, 3;
	mul.wide.u32 	%rd431, %r335, 4;
	add.s64 	%rd432, %rd2, %rd431;
	st.global.f32 	[%rd432], %f58;
	add.s32 	%r336, %r403, 4;
	mul.wide.u32 	%rd433, %r336, 4;
	add.s64 	%rd434, %rd2, %rd433;
	st.global.f32 	[%rd434], %f58;
	add.s32 	%r337, %r403, 5;
	mul.wide.u32 	%rd435, %r337, 4;
	add.s64 	%rd436, %rd2, %rd435;
	st.global.f32 	[%rd436], %f58;
	add.s32 	%r338, %r403, 6;
	mul.wide.u32 	%rd437, %r338, 4;
	add.s64 	%rd438, %rd2, %rd437;
	st.global.f32 	[%rd438], %f58;
	add.s32 	%r339, %r403, 7;
	mul.wide.u32 	%rd439, %r339, 4;
	add.s64 	%rd440, %rd2, %rd439;
	st.global.f32 	[%rd440], %f58;
	add.s32 	%r404, %r404, 8;
	add.s32 	%r403, %r403, 8;
	add.s32 	%r402, %r402, 8;
	setp.ne.s32 	%p63, %r402, 0;
	@%p63 bra 	$L__BB5_100;
	add.s32 	%r406, %r404, -3;
$L__BB5_102:
	setp.eq.s32 	%p64, %r102, 0;
	@%p64 bra 	$L__BB5_110;
	and.b32  	%r114, %r101, 3;
	setp.lt.u32 	%p65, %r102, 4;
	@%p65 bra 	$L__BB5_105;
	add.s32 	%r340, %r406, %r82;
	mul.wide.u32 	%rd441, %r340, 4;
	add.s64 	%rd442, %rd2, %rd441;
	st.global.f32 	[%rd442], %f58;
	add.s32 	%r341, %r340, 1;
	mul.wide.u32 	%rd443, %r341, 4;
	add.s64 	%rd444, %rd2, %rd443;
	st.global.f32 	[%rd444], %f58;
	add.s32 	%r342, %r340, 2;
	mul.wide.u32 	%rd445, %r342, 4;
	add.s64 	%rd446, %rd2, %rd445;
	st.global.f32 	[%rd446], %f58;
	add.s32 	%r343, %r340, 3;
	mul.wide.u32 	%rd447, %r343, 4;
	add.s64 	%rd448, %rd2, %rd447;
	st.global.f32 	[%rd448], %f58;
	add.s32 	%r406, %r406, 4;
$L__BB5_105:
	setp.eq.s32 	%p66, %r114, 0;
	@%p66 bra 	$L__BB5_110;
	setp.eq.s32 	%p67, %r114, 1;
	@%p67 bra 	$L__BB5_108;
	add.s32 	%r344, %r406, %r82;
	mul.wide.u32 	%rd449, %r344, 4;
	add.s64 	%rd450, %rd2, %rd449;
	st.global.f32 	[%rd450], %f58;
	add.s32 	%r345, %r344, 1;
	mul.wide.u32 	%rd451, %r345, 4;
	add.s64 	%rd452, %rd2, %rd451;
	st.global.f32 	[%rd452], %f58;
	add.s32 	%r406, %r406, 2;
$L__BB5_108:
	and.b32  	%r346, %r101, 1;
	setp.eq.b32 	%p68, %r346, 1;
	not.pred 	%p69, %p68;
	@%p69 bra 	$L__BB5_110;
	add.s32 	%r347, %r406, %r82;
	mul.wide.u32 	%rd453, %r347, 4;
	add.s64 	%rd454, %rd2, %rd453;
	st.global.f32 	[%rd454], %f58;
$L__BB5_110:
	setp.ne.s32 	%p76, %r397, 0;
	@%p76 bra 	$L__BB5_85;
$L__BB5_111:
	ret;

}
	// .globl	_Z30applyVerticalPottsSolverKernelPfS_PjS_S_S_S_fjjj
.visible .entry _Z30applyVerticalPottsSolverKernelPfS_PjS_S_S_S_fjjj(
	.param .u64 .ptr .align 1 _Z30applyVerticalPottsSolverKernelPfS_PjS_S_S_S_fjjj_param_0,
	.param .u64 .ptr .align 1 _Z30applyVerticalPottsSolverKernelPfS_PjS_S_S_S_fjjj_param_1,
	.param .u64 .ptr .align 1 _Z30applyVerticalPottsSolverKernelPfS_PjS_S_S_S_fjjj_param_2,
	.param .u64 .ptr .align 1 _Z30applyVerticalPottsSolverKernelPfS_PjS_S_S_S_fjjj_param_3,
	.param .u64 .ptr .align 1 _Z30applyVerticalPottsSolverKernelPfS_PjS_S_S_S_fjjj_param_4,
	.param .u64 .ptr .align 1 _Z30applyVerticalPottsSolverKernelPfS_PjS_S_S_S_fjjj_param_5,
	.param .u64 .ptr .align 1 _Z30applyVerticalPottsSolverKernelPfS_PjS_S_S_S_fjjj_param_6,
	.param .f32 _Z30applyVerticalPottsSolverKernelPfS_PjS_S_S_S_fjjj_param_7,
	.param .u32 _Z30applyVerticalPottsSolverKernelPfS_PjS_S_S_S_fjjj_param_8,
	.param .u32 _Z30applyVerticalPottsSolverKernelPfS_PjS_S_S_S_fjjj_param_9,
	.param .u32 _Z30applyVerticalPottsSolverKernelPfS_PjS_S_S_S_fjjj_param_10
)
{
	.reg .pred 	%p<77>;
	.reg .b32 	%r<407>;
	.reg .b32 	%f<438>;
	.reg .b64 	%rd<497>;

	ld.param.u64 	%rd16, [_Z30applyVerticalPottsSolverKernelPfS_PjS_S_S_S_fjjj_param_0];
	ld.param.u64 	%rd17, [_Z30applyVerticalPottsSolverKernelPfS_PjS_S_S_S_fjjj_param_1];
	ld.param.u64 	%rd18, [_Z30applyVerticalPottsSolverKernelPfS_PjS_S_S_S_fjjj_param_2];
	ld.param.u64 	%rd19, [_Z30applyVerticalPottsSolverKernelPfS_PjS_S_S_S_fjjj_param_3];
	ld.param.u64 	%rd20, [_Z30applyVerticalPottsSolverKernelPfS_PjS_S_S_S_fjjj_param_4];
	ld.param.u64 	%rd21, [_Z30applyVerticalPottsSolverKernelPfS_PjS_S_S_S_fjjj_param_5];
	ld.param.u64 	%rd22, [_Z30applyVerticalPottsSolverKernelPfS_PjS_S_S_S_fjjj_param_6];
	ld.param.f32 	%f63, [_Z30applyVerticalPottsSolverKernelPfS_PjS_S_S_S_fjjj_param_7];
	ld.param.u32 	%r119, [_Z30applyVerticalPottsSolverKernelPfS_PjS_S_S_S_fjjj_param_8];
	ld.param.u32 	%r396, [_Z30applyVerticalPottsSolverKernelPfS_PjS_S_S_S_fjjj_param_9];
	ld.param.u32 	%r121, [_Z30applyVerticalPottsSolverKernelPfS_PjS_S_S_S_fjjj_param_10];
	cvta.to.global.u64 	%rd1, %rd17;
	cvta.to.global.u64 	%rd2, %rd16;
	cvta.to.global.u64 	%rd3, %rd20;
	cvta.to.global.u64 	%rd4, %rd18;
	cvta.to.global.u64 	%rd5, %rd19;
	cvta.to.global.u64 	%rd6, %rd22;
	cvta.to.global.u64 	%rd7, %rd21;
	mov.u32 	%r122, %tid.x;
	mov.u32 	%r123, %ntid.x;
	mov.u32 	%r124, %ctaid.x;
	mad.lo.s32 	%r1, %r123, %r124, %r122;
	setp.ge.u32 	%p1, %r1, %r119;
	@%p1 bra 	$L__BB6_111;
	setp.eq.s32 	%p2, %r396, 0;
	@%p2 bra 	$L__BB6_84;
	mul.lo.s32 	%r2, %r396, %r1;
	setp.ne.s32 	%p3, %r121, 0;
	mul.lo.s32 	%r3, %r396, %r119;
	add.s32 	%r4, %r396, 1;
	add.s32 	%r5, %r2, %r1;
	add.s32 	%r125, %r3, %r119;
	add.s32 	%r6, %r125, %r4;
	@%p3 bra 	$L__BB6_24;
	and.b32  	%r7, %r396, 7;
	setp.lt.u32 	%p21, %r396, 8;
	mov.b32 	%r373, 0;
	@%p21 bra 	$L__BB6_6;
	and.b32  	%r373, %r396, -8;
	mov.b32 	%r371, 0;
$L__BB6_5:
	.pragma "nounroll";
	add.s32 	%r208, %r371, %r2;
	mul.wide.u32 	%rd183, %r208, 4;
	add.s64 	%rd184, %rd1, %rd183;
	ld.global.f32 	%f174, [%rd184];
	add.s32 	%r209, %r208, %r1;
	mul.wide.u32 	%rd185, %r209, 4;
	add.s64 	%rd186, %rd7, %rd185;
	ld.global.f32 	%f175, [%rd186];
	fma.rn.f32 	%f176, %f174, 0f00000000, %f175;
	add.s32 	%r210, %r209, 1;
	mul.wide.u32 	%rd187, %r210, 4;
	add.s64 	%rd188, %rd7, %rd187;
	st.global.f32 	[%rd188], %f176;
	add.s64 	%rd189, %rd6, %rd185;
	ld.global.f32 	%f177, [%rd189];
	add.f32 	%f178, %f174, %f177;
	add.s64 	%rd190, %rd6, %rd187;
	st.global.f32 	[%rd190], %f178;
	add.s32 	%r211, %r208, 1;
	mul.wide.u32 	%rd191, %r211, 4;
	add.s64 	%rd192, %rd1, %rd191;
	ld.global.f32 	%f179, [%rd192];
	ld.global.f32 	%f180, [%rd188];
	fma.rn.f32 	%f181, %f179, 0f00000000, %f180;
	add.s32 	%r212, %r209, 2;
	mul.wide.u32 	%rd193, %r212, 4;
	add.s64 	%rd194, %rd7, %rd193;
	st.global.f32 	[%rd194], %f181;
	ld.global.f32 	%f182, [%rd190];
	add.f32 	%f183, %f179, %f182;
	add.s64 	%rd195, %rd6, %rd193;
	st.global.f32 	[%rd195], %f183;
	add.s32 	%r213, %r208, 2;
	mul.wide.u32 	%rd196, %r213, 4;
	add.s64 	%rd197, %rd1, %rd196;
	ld.global.f32 	%f184, [%rd197];
	ld.global.f32 	%f185, [%rd194];
	fma.rn.f32 	%f186, %f184, 0f00000000, %f185;
	add.s32 	%r214, %r209, 3;
	mul.wide.u32 	%rd198, %r214, 4;
	add.s64 	%rd199, %rd7, %rd198;
	st.global.f32 	[%rd199], %f186;
	ld.global.f32 	%f187, [%rd195];
	add.f32 	%f188, %f184, %f187;
	add.s64 	%rd200, %rd6, %rd198;
	st.global.f32 	[%rd200], %f188;
	add.s32 	%r215, %r208, 3;
	mul.wide.u32 	%rd201, %r215, 4;
	add.s64 	%rd202, %rd1, %rd201;
	ld.global.f32 	%f189, [%rd202];
	ld.global.f32 	%f190, [%rd199];
	fma.rn.f32 	%f191, %f189, 0f00000000, %f190;
	add.s32 	%r216, %r209, 4;
	mul.wide.u32 	%rd203, %r216, 4;
	add.s64 	%rd204, %rd7, %rd203;
	st.global.f32 	[%rd204], %f191;
	ld.global.f32 	%f192, [%rd200];
	add.f32 	%f193, %f189, %f192;
	add.s64 	%rd205, %rd6, %rd203;
	st.global.f32 	[%rd205], %f193;
	add.s32 	%r217, %r208, 4;
	mul.wide.u32 	%rd206, %r217, 4;
	add.s64 	%rd207, %rd1, %rd206;
	ld.global.f32 	%f194, [%rd207];
	ld.global.f32 	%f195, [%rd204];
	fma.rn.f32 	%f196, %f194, 0f00000000, %f195;
	add.s32 	%r218, %r209, 5;
	mul.wide.u32 	%rd208, %r218, 4;
	add.s64 	%rd209, %rd7, %rd208;
	st.global.f32 	[%rd209], %f196;
	ld.global.f32 	%f197, [%rd205];
	add.f32 	%f198, %f194, %f197;
	add.s64 	%rd210, %rd6, %rd208;
	st.global.f32 	[%rd210], %f198;
	add.s32 	%r219, %r208, 5;
	mul.wide.u32 	%rd211, %r219, 4;
	add.s64 	%rd212, %rd1, %rd211;
	ld.global.f32 	%f199, [%rd212];
	ld.global.f32 	%f200, [%rd209];
	fma.rn.f32 	%f201, %f199, 0f00000000, %f200;
	add.s32 	%r220, %r209, 6;
	mul.wide.u32 	%rd213, %r220, 4;
	add.s64 	%rd214, %rd7, %rd213;
	st.global.f32 	[%rd214], %f201;
	ld.global.f32 	%f202, [%rd210];
	add.f32 	%f203, %f199, %f202;
	add.s64 	%rd215, %rd6, %rd213;
	st.global.f32 	[%rd215], %f203;
	add.s32 	%r221, %r208, 6;
	mul.wide.u32 	%rd216, %r221, 4;
	add.s64 	%rd217, %rd1, %rd216;
	ld.global.f32 	%f204, [%rd217];
	ld.global.f32 	%f205, [%rd214];
	fma.rn.f32 	%f206, %f204, 0f00000000, %f205;
	add.s32 	%r222, %r209, 7;
	mul.wide.u32 	%rd218, %r222, 4;
	add.s64 	%rd219, %rd7, %rd218;
	st.global.f32 	[%rd219], %f206;
	ld.global.f32 	%f207, [%rd215];
	add.f32 	%f208, %f204, %f207;
	add.s64 	%rd220, %rd6, %rd218;
	st.global.f32 	[%rd220], %f208;
	add.s32 	%r223, %r208, 7;
	mul.wide.u32 	%rd221, %r223, 4;
	add.s64 	%rd222, %rd1, %rd221;
	ld.global.f32 	%f209, [%rd222];
	ld.global.f32 	%f210, [%rd219];
	fma.rn.f32 	%f211, %f209, 0f00000000, %f210;
	add.s32 	%r371, %r371, 8;
	add.s32 	%r224, %r209, 8;
	mul.wide.u32 	%rd223, %r224, 4;
	add.s64 	%rd224, %rd7, %rd223;
	st.global.f32 	[%rd224], %f211;
	ld.global.f32 	%f212, [%rd220];
	add.f32 	%f213, %f209, %f212;
	add.s64 	%rd225, %rd6, %rd223;
	st.global.f32 	[%rd225], %f213;
	setp.ne.s32 	%p22, %r371, %r373;
	@%p22 bra 	$L__BB6_5;
$L__BB6_6:
	setp.eq.s32 	%p23, %r7, 0;
	@%p23 bra 	$L__BB6_14;
	and.b32  	%r12, %r396, 3;
	setp.lt.u32 	%p24, %r7, 4;
	@%p24 bra 	$L__BB6_9;
	add.s32 	%r225, %r373, %r2;
	mul.wide.u32 	%rd226, %r225, 4;
	add.s64 	%rd227, %rd1, %rd226;
	ld.global.f32 	%f214, [%rd227];
	add.s32 	%r226, %r225, %r1;
	mul.wide.u32 	%rd228, %r226, 4;
	add.s64 	%rd229, %rd7, %rd228;
	ld.global.f32 	%f215, [%rd229];
	fma.rn.f32 	%f216, %f214, 0f00000000, %f215;
	add.s32 	%r227, %r226, 1;
	mul.wide.u32 	%rd230, %r227, 4;
	add.s64 	%rd231, %rd7, %rd230;
	st.global.f32 	[%rd231], %f216;
	add.s64 	%rd232, %rd6, %rd228;
	ld.global.f32 	%f217, [%rd232];
	add.f32 	%f218, %f214, %f217;
	add.s64 	%rd233, %rd6, %rd230;
	st.global.f32 	[%rd233], %f218;
	add.s32 	%r228, %r225, 1;
	mul.wide.u32 	%rd234, %r228, 4;
	add.s64 	%rd235, %rd1, %rd234;
	ld.global.f32 	%f219, [%rd235];
	ld.global.f32 	%f220, [%rd231];
	fma.rn.f32 	%f221, %f219, 0f00000000, %f220;
	add.s32 	%r229, %r226, 2;
	mul.wide.u32 	%rd236, %r229, 4;
	add.s64 	%rd237, %rd7, %rd236;
	st.global.f32 	[%rd237], %f221;
	ld.global.f32 	%f222, [%rd233];
	add.f32 	%f223, %f219, %f222;
	add.s64 	%rd238, %rd6, %rd236;
	st.global.f32 	[%rd238], %f223;
	add.s32 	%r230, %r225, 2;
	mul.wide.u32 	%rd239, %r230, 4;
	add.s64 	%rd240, %rd1, %rd239;
	ld.global.f32 	%f224, [%rd240];
	ld.global.f32 	%f225, [%rd237];
	fma.rn.f32 	%f226, %f224, 0f00000000, %f225;
	add.s32 	%r231, %r226, 3;
	mul.wide.u32 	%rd241, %r231, 4;
	add.s64 	%rd242, %rd7, %rd241;
	st.global.f32 	[%rd242], %f226;
	ld.global.f32 	%f227, [%rd238];
	add.f32 	%f228, %f224, %f227;
	add.s64 	%rd243, %rd6, %rd241;
	st.global.f32 	[%rd243], %f228;
	add.s32 	%r232, %r225, 3;
	mul.wide.u32 	%rd244, %r232, 4;
	add.s64 	%rd245, %rd1, %rd244;
	ld.global.f32 	%f229, [%rd245];
	ld.global.f32 	%f230, [%rd242];
	fma.rn.f32 	%f231, %f229, 0f00000000, %f230;
	add.s32 	%r373, %r373, 4;
	add.s32 	%r233, %r226, 4;
	mul.wide.u32 	%rd246, %r233, 4;
	add.s64 	%rd247, %rd7, %rd246;
	st.global.f32 	[%rd247], %f231;
	ld.global.f32 	%f232, [%rd243];
	add.f32 	%f233, %f229, %f232;
	add.s64 	%rd248, %rd6, %rd246;
	st.global.f32 	[%rd248], %f233;
$L__BB6_9:
	setp.eq.s32 	%p25, %r12, 0;
	@%p25 bra 	$L__BB6_14;
	setp.eq.s32 	%p26, %r12, 1;
	@%p26 bra 	$L__BB6_12;
	add.s32 	%r234, %r373, %r2;
	mul.wide.u32 	%rd249, %r234, 4;
	add.s64 	%rd250, %rd1, %rd249;
	ld.global.f32 	%f234, [%rd250];
	add.s32 	%r235, %r234, %r1;
	mul.wide.u32 	%rd251, %r235, 4;
	add.s64 	%rd252, %rd7, %rd251;
	ld.global.f32 	%f235, [%rd252];
	fma.rn.f32 	%f236, %f234, 0f00000000, %f235;
	add.s32 	%r236, %r235, 1;
	mul.wide.u32 	%rd253, %r236, 4;
	add.s64 	%rd254, %rd7, %rd253;
	st.global.f32 	[%rd254], %f236;
	add.s64 	%rd255, %rd6, %rd251;
	ld.global.f32 	%f237, [%rd255];
	add.f32 	%f238, %f234, %f237;
	add.s64 	%rd256, %rd6, %rd253;
	st.global.f32 	[%rd256], %f238;
	add.s32 	%r237, %r234, 1;
	mul.wide.u32 	%rd257, %r237, 4;
	add.s64 	%rd258, %rd1, %rd257;
	ld.global.f32 	%f239, [%rd258];
	ld.global.f32 	%f240, [%rd254];
	fma.rn.f32 	%f241, %f239, 0f00000000, %f240;
	add.s32 	%r373, %r373, 2;
	add.s32 	%r238, %r235, 2;
	mul.wide.u32 	%rd259, %r238, 4;
	add.s64 	%rd260, %rd7, %rd259;
	st.global.f32 	[%rd260], %f241;
	ld.global.f32 	%f242, [%rd256];
	add.f32 	%f243, %f239, %f242;
	add.s64 	%rd261, %rd6, %rd259;
	st.global.f32 	[%rd261], %f243;
$L__BB6_12:
	and.b32  	%r239, %r396, 1;
	setp.eq.b32 	%p27, %r239, 1;
	not.pred 	%p28, %p27;
	@%p28 bra 	$L__BB6_14;
	add.s32 	%r240, %r373, %r2;
	mul.wide.u32 	%rd262, %r240, 4;
	add.s64 	%rd263, %rd1, %rd262;
	ld.global.f32 	%f244, [%rd263];
	add.s32 	%r241, %r240, %r1;
	mul.wide.u32 	%rd264, %r241, 4;
	add.s64 	%rd265, %rd7, %rd264;
	ld.global.f32 	%f245, [%rd265];
	fma.rn.f32 	%f246, %f244, 0f00000000, %f245;
	add.s32 	%r242, %r241, 1;
	mul.wide.u32 	%rd266, %r242, 4;
	add.s64 	%rd267, %rd7, %rd266;
	st.global.f32 	[%rd267], %f246;
	add.s64 	%rd268, %rd6, %rd264;
	ld.global.f32 	%f247, [%rd268];
	add.f32 	%f248, %f244, %f247;
	add.s64 	%rd269, %rd6, %rd266;
	st.global.f32 	[%rd269], %f248;
$L__BB6_14:
	setp.ne.s32 	%p29, %r121, 0;
	add.s32 	%r25, %r2, -1;
	add.s32 	%r26, %r5, -1;
	@%p29 bra 	$L__BB6_50;
	max.u32 	%r27, %r4, 2;
	mov.b32 	%r375, 1;
$L__BB6_16:
	add.s32 	%r319, %r375, %r5;
	mul.wide.u32 	%rd401, %r319, 4;
	add.s64 	%rd8, %rd7, %rd401;
	ld.global.f32 	%f382, [%rd8];
	add.s64 	%rd9, %rd6, %rd401;
	ld.global.f32 	%f383, [%rd9];
	mov.f32 	%f384, 0f80000000;
	div.rn.f32 	%f385, %f384, %f383;
	add.f32 	%f386, %f382, %f385;
	add.s32 	%r320, %r25, %r375;
	mul.wide.u32 	%rd402, %r320, 4;
	add.s64 	%rd10, %rd5, %rd402;
	st.global.f32 	[%rd10], %f386;
	add.s64 	%rd11, %rd4, %rd402;
	mov.b32 	%r321, 0;
	st.global.u32 	[%rd11], %r321;
	setp.lt.u32 	%p52, %r375, 2;
	mov.u32 	%r376, %r375;
	@%p52 bra 	$L__BB6_17;
	bra.uni 	$L__BB6_18;
$L__BB6_17:
	add.s32 	%r375, %r375, 1;
	setp.eq.s32 	%p57, %r375, %r27;
	@%p57 bra 	$L__BB6_84;
	bra.uni 	$L__BB6_16;
$L__BB6_18:
	ld.global.f32 	%f388, [%rd9];
	add.s32 	%r31, %r376, -1;
	add.s32 	%r32, %r26, %r376;
	mul.wide.u32 	%rd403, %r32, 4;
	add.s64 	%rd404, %rd6, %rd403;
	ld.global.f32 	%f389, [%rd404];
	sub.f32 	%f1, %f388, %f389;
	setp.eq.f32 	%p53, %f1, 0f00000000;
	mov.f32 	%f408, 0f00000000;
	@%p53 bra 	$L__BB6_20;
	ld.global.f32 	%f390, [%rd8];
	add.s64 	%rd406, %rd7, %rd403;
	ld.global.f32 	%f391, [%rd406];
	sub.f32 	%f392, %f390, %f391;
	mov.f32 	%f393, 0f80000000;
	div.rn.f32 	%f394, %f393, %f1;
	add.f32 	%f408, %f392, %f394;
$L__BB6_20:
	add.f32 	%f4, %f63, %f408;
	ld.global.f32 	%f5, [%rd10];
	setp.gt.f32 	%p54, %f4, %f5;
	@%p54 bra 	$L__BB6_17;
	add.s32 	%r322, %r31, %r25;
	mul.wide.u32 	%rd407, %r322, 4;
	add.s64 	%rd408, %rd5, %rd407;
	ld.global.f32 	%f395, [%rd408];
	add.f32 	%f6, %f4, %f395;
	setp.geu.f32 	%p55, %f6, %f5;
	@%p55 bra 	$L__BB6_23;
	st.global.f32 	[%rd10], %f6;
	st.global.u32 	[%rd11], %r31;
$L__BB6_23:
	setp.gt.u32 	%p56, %r31, 1;
	mov.u32 	%r376, %r31;
	@%p56 bra 	$L__BB6_18;
	bra.uni 	$L__BB6_17;
$L__BB6_24:
	and.b32  	%r17, %r121, 7;
	add.s32 	%r18, %r17, -1;
	and.b32  	%r19, %r121, 3;
	and.b32  	%r20, %r121, 15;
	add.s32 	%r21, %r20, -1;
	and.b32  	%r22, %r121, -8;
	and.b32  	%r23, %r121, 1;
	and.b32  	%r24, %r121, -16;
	mov.b32 	%r377, 0;
$L__BB6_25:
	setp.lt.u32 	%p4, %r121, 8;
	add.s32 	%r41, %r377, %r2;
	mul.wide.u32 	%rd23, %r41, 4;
	add.s64 	%rd24, %rd1, %rd23;
	ld.global.f32 	%f7, [%rd24];
	add.s32 	%r42, %r41, %r1;
	mov.b32 	%r380, 0;
	@%p4 bra 	$L__BB6_28;
	mov.b32 	%r378, 0;
$L__BB6_27:
	.pragma "nounroll";
	mad.lo.s32 	%r129, %r3, %r378, %r41;
	mul.wide.u32 	%rd25, %r129, 4;
	add.s64 	%rd26, %rd2, %rd25;
	ld.global.f32 	%f64, [%rd26];
	mad.lo.s32 	%r130, %r6, %r378, %r42;
	mul.wide.u32 	%rd27, %r130, 4;
	add.s64 	%rd28, %rd3, %rd27;
	ld.global.f32 	%f65, [%rd28];
	fma.rn.f32 	%f66, %f7, %f64, %f65;
	add.s32 	%r131, %r130, 1;
	mul.wide.u32 	%rd29, %r131, 4;
	add.s64 	%rd30, %rd3, %rd29;
	st.global.f32 	[%rd30], %f66;
	add.s32 	%r132, %r129, %r3;
	mul.wide.u32 	%rd31, %r132, 4;
	add.s64 	%rd32, %rd2, %rd31;
	ld.global.f32 	%f67, [%rd32];
	add.s32 	%r133, %r130, %r6;
	mul.wide.u32 	%rd33, %r133, 4;
	add.s64 	%rd34, %rd3, %rd33;
	ld.global.f32 	%f68, [%rd34];
	fma.rn.f32 	%f69, %f7, %f67, %f68;
	add.s32 	%r134, %r133, 1;
	mul.wide.u32 	%rd35, %r134, 4;
	add.s64 	%rd36, %rd3, %rd35;
	st.global.f32 	[%rd36], %f69;
	add.s32 	%r135, %r132, %r3;
	mul.wide.u32 	%rd37, %r135, 4;
	add.s64 	%rd38, %rd2, %rd37;
	ld.global.f32 	%f70, [%rd38];
	add.s32 	%r136, %r133, %r6;
	mul.wide.u32 	%rd39, %r136, 4;
	add.s64 	%rd40, %rd3, %rd39;
	ld.global.f32 	%f71, [%rd40];
	fma.rn.f32 	%f72, %f7, %f70, %f71;
	add.s32 	%r137, %r136, 1;
	mul.wide.u32 	%rd41, %r137, 4;
	add.s64 	%rd42, %rd3, %rd41;
	st.global.f32 	[%rd42], %f72;
	add.s32 	%r138, %r135, %r3;
	mul.wide.u32 	%rd43, %r138, 4;
	add.s64 	%rd44, %rd2, %rd43;
	ld.global.f32 	%f73, [%rd44];
	add.s32 	%r139, %r136, %r6;
	mul.wide.u32 	%rd45, %r139, 4;
	add.s64 	%rd46, %rd3, %rd45;
	ld.global.f32 	%f74, [%rd46];
	fma.rn.f32 	%f75, %f7, %f73, %f74;
	add.s32 	%r140, %r139, 1;
	mul.wide.u32 	%rd47, %r140, 4;
	add.s64 	%rd48, %rd3, %rd47;
	st.global.f32 	[%rd48], %f75;
	add.s32 	%r141, %r138, %r3;
	mul.wide.u32 	%rd49, %r141, 4;
	add.s64 	%rd50, %rd2, %rd49;
	ld.global.f32 	%f76, [%rd50];
	add.s32 	%r142, %r139, %r6;
	mul.wide.u32 	%rd51, %r142, 4;
	add.s64 	%rd52, %rd3, %rd51;
	ld.global.f32 	%f77, [%rd52];
	fma.rn.f32 	%f78, %f7, %f76, %f77;
	add.s32 	%r143, %r142, 1;
	mul.wide.u32 	%rd53, %r143, 4;
	add.s64 	%rd54, %rd3, %rd53;
	st.global.f32 	[%rd54], %f78;
	add.s32 	%r144, %r141, %r3;
	mul.wide.u32 	%rd55, %r144, 4;
	add.s64 	%rd56, %rd2, %rd55;
	ld.global.f32 	%f79, [%rd56];
	add.s32 	%r145, %r142, %r6;
	mul.wide.u32 	%rd57, %r145, 4;
	add.s64 	%rd58, %rd3, %rd57;
	ld.global.f32 	%f80, [%rd58];
	fma.rn.f32 	%f81, %f7, %f79, %f80;
	add.s32 	%r146, %r145, 1;
	mul.wide.u32 	%rd59, %r146, 4;
	add.s64 	%rd60, %rd3, %rd59;
	st.global.f32 	[%rd60], %f81;
	add.s32 	%r147, %r144, %r3;
	mul.wide.u32 	%rd61, %r147, 4;
	add.s64 	%rd62, %rd2, %rd61;
	ld.global.f32 	%f82, [%rd62];
	add.s32 	%r148, %r145, %r6;
	mul.wide.u32 	%rd63, %r148, 4;
	add.s64 	%rd64, %rd3, %rd63;
	ld.global.f32 	%f83, [%rd64];
	fma.rn.f32 	%f84, %f7, %f82, %f83;
	add.s32 	%r149, %r148, 1;
	mul.wide.u32 	%rd65, %r149, 4;
	add.s64 	%rd66, %rd3, %rd65;
	st.global.f32 	[%rd66], %f84;
	add.s32 	%r150, %r147, %r3;
	mul.wide.u32 	%rd67, %r150, 4;
	add.s64 	%rd68, %rd2, %rd67;
	ld.global.f32 	%f85, [%rd68];
	add.s32 	%r151, %r148, %r6;
	mul.wide.u32 	%rd69, %r151, 4;
	add.s64 	%rd70, %rd3, %rd69;
	ld.global.f32 	%f86, [%rd70];
	fma.rn.f32 	%f87, %f7, %f85, %f86;
	add.s32 	%r152, %r151, 1;
	mul.wide.u32 	%rd71, %r152, 4;
	add.s64 	%rd72, %rd3, %rd71;
	st.global.f32 	[%rd72], %f87;
	add.s32 	%r378, %r378, 8;
	setp.ne.s32 	%p5, %r378, %r22;
	mov.u32 	%r380, %r22;
	@%p5 bra 	$L__BB6_27;
$L__BB6_28:
	setp.eq.s32 	%p6, %r17, 0;
	@%p6 bra 	$L__BB6_36;
	setp.lt.u32 	%p7, %r18, 3;
	@%p7 bra 	$L__BB6_31;
	mad.lo.s32 	%r153, %r3, %r380, %r41;
	mul.wide.u32 	%rd73, %r153, 4;
	add.s64 	%rd74, %rd2, %rd73;
	ld.global.f32 	%f88, [%rd74];
	mad.lo.s32 	%r154, %r6, %r380, %r42;
	mul.wide.u32 	%rd75, %r154, 4;
	add.s64 	%rd76, %rd3, %rd75;
	ld.global.f32 	%f89, [%rd76];
	fma.rn.f32 	%f90, %f7, %f88, %f89;
	add.s32 	%r155, %r154, 1;
	mul.wide.u32 	%rd77, %r155, 4;
	add.s64 	%rd78, %rd3, %rd77;
	st.global.f32 	[%rd78], %f90;
	add.s32 	%r156, %r153, %r3;
	mul.wide.u32 	%rd79, %r156, 4;
	add.s64 	%rd80, %rd2, %rd79;
	ld.global.f32 	%f91, [%rd80];
	add.s32 	%r157, %r154, %r6;
	mul.wide.u32 	%rd81, %r157, 4;
	add.s64 	%rd82, %rd3, %rd81;
	ld.global.f32 	%f92, [%rd82];
	fma.rn.f32 	%f93, %f7, %f91, %f92;
	add.s32 	%r158, %r157, 1;
	mul.wide.u32 	%rd83, %r158, 4;
	add.s64 	%rd84, %rd3, %rd83;
	st.global.f32 	[%rd84], %f93;
	add.s32 	%r159, %r156, %r3;
	mul.wide.u32 	%rd85, %r159, 4;
	add.s64 	%rd86, %rd2, %rd85;
	ld.global.f32 	%f94, [%rd86];
	add.s32 	%r160, %r157, %r6;
	mul.wide.u32 	%rd87, %r160, 4;
	add.s64 	%rd88, %rd3, %rd87;
	ld.global.f32 	%f95, [%rd88];
	fma.rn.f32 	%f96, %f7, %f94, %f95;
	add.s32 	%r161, %r160, 1;
	mul.wide.u32 	%rd89, %r161, 4;
	add.s64 	%rd90, %rd3, %rd89;
	st.global.f32 	[%rd90], %f96;
	add.s32 	%r162, %r159, %r3;
	mul.wide.u32 	%rd91, %r162, 4;
	add.s64 	%rd92, %rd2, %rd91;
	ld.global.f32 	%f97, [%rd92];
	add.s32 	%r163, %r160, %r6;
	mul.wide.u32 	%rd93, %r163, 4;
	add.s64 	%rd94, %rd3, %rd93;
	ld.global.f32 	%f98, [%rd94];
	fma.rn.f32 	%f99, %f7, %f97, %f98;
	add.s32 	%r164, %r163, 1;
	mul.wide.u32 	%rd95, %r164, 4;
	add.s64 	%rd96, %rd3, %rd95;
	st.global.f32 	[%rd96], %f99;
	add.s32 	%r380, %r380, 4;
$L__BB6_31:
	setp.eq.s32 	%p8, %r19, 0;
	@%p8 bra 	$L__BB6_36;
	setp.eq.s32 	%p9, %r19, 1;
	@%p9 bra 	$L__BB6_34;
	mad.lo.s32 	%r165, %r3, %r380, %r41;
	mul.wide.u32 	%rd97, %r165, 4;
	add.s64 	%rd98, %rd2, %rd97;
	ld.global.f32 	%f100, [%rd98];
	mad.lo.s32 	%r166, %r6, %r380, %r42;
	mul.wide.u32 	%rd99, %r166, 4;
	add.s64 	%rd100, %rd3, %rd99;
	ld.global.f32 	%f101, [%rd100];
	fma.rn.f32 	%f102, %f7, %f100, %f101;
	add.s32 	%r167, %r166, 1;
	mul.wide.u32 	%rd101, %r167, 4;
	add.s64 	%rd102, %rd3, %rd101;
	st.global.f32 	[%rd102], %f102;
	add.s32 	%r168, %r165, %r3;
	mul.wide.u32 	%rd103, %r168, 4;
	add.s64 	%rd104, %rd2, %rd103;
	ld.global.f32 	%f103, [%rd104];
	add.s32 	%r169, %r166, %r6;
	mul.wide.u32 	%rd105, %r169, 4;
	add.s64 	%rd106, %rd3, %rd105;
	ld.global.f32 	%f104, [%rd106];
	fma.rn.f32 	%f105, %f7, %f103, %f104;
	add.s32 	%r170, %r169, 1;
	mul.wide.u32 	%rd107, %r170, 4;
	add.s64 	%rd108, %rd3, %rd107;
	st.global.f32 	[%rd108], %f105;
	add.s32 	%r380, %r380, 2;
$L__BB6_34:
	setp.eq.s32 	%p10, %r23, 0;
	@%p10 bra 	$L__BB6_36;
	mad.lo.s32 	%r171, %r3, %r380, %r41;
	mul.wide.u32 	%rd109, %r171, 4;
	add.s64 	%rd110, %rd2, %rd109;
	ld.global.f32 	%f106, [%rd110];
	mad.lo.s32 	%r172, %r6, %r380, %r42;
	mul.wide.u32 	%rd111, %r172, 4;
	add.s64 	%rd112, %rd3, %rd111;
	ld.global.f32 	%f107, [%rd112];
	fma.rn.f32 	%f108, %f7, %f106, %f107;
	add.s32 	%r173, %r172, 1;
	mul.wide.u32 	%rd113, %r173, 4;
	add.s64 	%rd114, %rd3, %rd113;
	st.global.f32 	[%rd114], %f108;
$L__BB6_36:
	setp.lt.u32 	%p11, %r121, 16;
	mov.f32 	%f416, 0f00000000;
	mov.b32 	%r384, 0;
	@%p11 bra 	$L__BB6_39;
	mov.f32 	%f416, 0f00000000;
	mov.b32 	%r382, 0;
$L__BB6_38:
	.pragma "nounroll";
	mad.lo.s32 	%r176, %r3, %r382, %r41;
	mul.wide.u32 	%rd115, %r176, 4;
	add.s64 	%rd116, %rd2, %rd115;
	ld.global.f32 	%f112, [%rd116];
	fma.rn.f32 	%f113, %f112, %f112, %f416;
	add.s32 	%r177, %r176, %r3;
	mul.wide.u32 	%rd117, %r177, 4;
	add.s64 	%rd118, %rd2, %rd117;
	ld.global.f32 	%f114, [%rd118];
	fma.rn.f32 	%f115, %f114, %f114, %f113;
	add.s32 	%r178, %r177, %r3;
	mul.wide.u32 	%rd119, %r178, 4;
	add.s64 	%rd120, %rd2, %rd119;
	ld.global.f32 	%f116, [%rd120];
	fma.rn.f32 	%f117, %f116, %f116, %f115;
	add.s32 	%r179, %r178, %r3;
	mul.wide.u32 	%rd121, %r179, 4;
	add.s64 	%rd122, %rd2, %rd121;
	ld.global.f32 	%f118, [%rd122];
	fma.rn.f32 	%f119, %f118, %f118, %f117;
	add.s32 	%r180, %r179, %r3;
	mul.wide.u32 	%rd123, %r180, 4;
	add.s64 	%rd124, %rd2, %rd123;
	ld.global.f32 	%f120, [%rd124];
	fma.rn.f32 	%f121, %f120, %f120, %f119;
	add.s32 	%r181, %r180, %r3;
	mul.wide.u32 	%rd125, %r181, 4;
	add.s64 	%rd126, %rd2, %rd125;
	ld.global.f32 	%f122, [%rd126];
	fma.rn.f32 	%f123, %f122, %f122, %f121;
	add.s32 	%r182, %r181, %r3;
	mul.wide.u32 	%rd127, %r182, 4;
	add.s64 	%rd128, %rd2, %rd127;
	ld.global.f32 	%f124, [%rd128];
	fma.rn.f32 	%f125, %f124, %f124, %f123;
	add.s32 	%r183, %r182, %r3;
	mul.wide.u32 	%rd129, %r183, 4;
	add.s64 	%rd130, %rd2, %rd129;
	ld.global.f32 	%f126, [%rd130];
	fma.rn.f32 	%f127, %f126, %f126, %f125;
	add.s32 	%r184, %r183, %r3;
	mul.wide.u32 	%rd131, %r184, 4;
	add.s64 	%rd132, %rd2, %rd131;
	ld.global.f32 	%f128, [%rd132];
	fma.rn.f32 	%f129, %f128, %f128, %f127;
	add.s32 	%r185, %r184, %r3;
	mul.wide.u32 	%rd133, %r185, 4;
	add.s64 	%rd134, %rd2, %rd133;
	ld.global.f32 	%f130, [%rd134];
	fma.rn.f32 	%f131, %f130, %f130, %f129;
	add.s32 	%r186, %r185, %r3;
	mul.wide.u32 	%rd135, %r186, 4;
	add.s64 	%rd136, %rd2, %rd135;
	ld.global.f32 	%f132, [%rd136];
	fma.rn.f32 	%f133, %f132, %f132, %f131;
	add.s32 	%r187, %r186, %r3;
	mul.wide.u32 	%rd137, %r187, 4;
	add.s64 	%rd138, %rd2, %rd137;
	ld.global.f32 	%f134, [%rd138];
	fma.rn.f32 	%f135, %f134, %f134, %f133;
	add.s32 	%r188, %r187, %r3;
	mul.wide.u32 	%rd139, %r188, 4;
	add.s64 	%rd140, %rd2, %rd139;
	ld.global.f32 	%f136, [%rd140];
	fma.rn.f32 	%f137, %f136, %f136, %f135;
	add.s32 	%r189, %r188, %r3;
	mul.wide.u32 	%rd141, %r189, 4;
	add.s64 	%rd142, %rd2, %rd141;
	ld.global.f32 	%f138, [%rd142];
	fma.rn.f32 	%f139, %f138, %f138, %f137;
	add.s32 	%r190, %r189, %r3;
	mul.wide.u32 	%rd143, %r190, 4;
	add.s64 	%rd144, %rd2, %rd143;
	ld.global.f32 	%f140, [%rd144];
	fma.rn.f32 	%f141, %f140, %f140, %f139;
	add.s32 	%r191, %r190, %r3;
	mul.wide.u32 	%rd145, %r191, 4;
	add.s64 	%rd146, %rd2, %rd145;
	ld.global.f32 	%f142, [%rd146];
	fma.rn.f32 	%f416, %f142, %f142, %f141;
	add.s32 	%r382, %r382, 16;
	setp.ne.s32 	%p12, %r382, %r24;
	mov.u32 	%r384, %r24;
	@%p12 bra 	$L__BB6_38;
$L__BB6_39:
	setp.eq.s32 	%p13, %r20, 0;
	@%p13 bra 	$L__BB6_49;
	setp.lt.u32 	%p14, %r21, 7;
	@%p14 bra 	$L__BB6_42;
	mad.lo.s32 	%r192, %r3, %r384, %r41;
	mul.wide.u32 	%rd147, %r192, 4;
	add.s64 	%rd148, %rd2, %rd147;
	ld.global.f32 	%f144, [%rd148];
	fma.rn.f32 	%f145, %f144, %f144, %f416;
	add.s32 	%r193, %r192, %r3;
	mul.wide.u32 	%rd149, %r193, 4;
	add.s64 	%rd150, %rd2, %rd149;
	ld.global.f32 	%f146, [%rd150];
	fma.rn.f32 	%f147, %f146, %f146, %f145;
	add.s32 	%r194, %r193, %r3;
	mul.wide.u32 	%rd151, %r194, 4;
	add.s64 	%rd152, %rd2, %rd151;
	ld.global.f32 	%f148, [%rd152];
	fma.rn.f32 	%f149, %f148, %f148, %f147;
	add.s32 	%r195, %r194, %r3;
	mul.wide.u32 	%rd153, %r195, 4;
	add.s64 	%rd154, %rd2, %rd153;
	ld.global.f32 	%f150, [%rd154];
	fma.rn.f32 	%f151, %f150, %f150, %f149;
	add.s32 	%r196, %r195, %r3;
	mul.wide.u32 	%rd155, %r196, 4;
	add.s64 	%rd156, %rd2, %rd155;
	ld.global.f32 	%f152, [%rd156];
	fma.rn.f32 	%f153, %f152, %f152, %f151;
	add.s32 	%r197, %r196, %r3;
	mul.wide.u32 	%rd157, %r197, 4;
	add.s64 	%rd158, %rd2, %rd157;
	ld.global.f32 	%f154, [%rd158];
	fma.rn.f32 	%f155, %f154, %f154, %f153;
	add.s32 	%r198, %r197, %r3;
	mul.wide.u32 	%rd159, %r198, 4;
	add.s64 	%rd160, %rd2, %rd159;
	ld.global.f32 	%f156, [%rd160];
	fma.rn.f32 	%f157, %f156, %f156, %f155;
	add.s32 	%r199, %r198, %r3;
	mul.wide.u32 	%rd161, %r199, 4;
	add.s64 	%rd162, %rd2, %rd161;
	ld.global.f32 	%f158, [%rd162];
	fma.rn.f32 	%f416, %f158, %f158, %f157;
	add.s32 	%r384, %r384, 8;
$L__BB6_42:
	@%p6 bra 	$L__BB6_49;
	setp.lt.u32 	%p16, %r18, 3;
	@%p16 bra 	$L__BB6_45;
	mad.lo.s32 	%r200, %r3, %r384, %r41;
	mul.wide.u32 	%rd163, %r200, 4;
	add.s64 	%rd164, %rd2, %rd163;
	ld.global.f32 	%f160, [%rd164];
	fma.rn.f32 	%f161, %f160, %f160, %f416;
	add.s32 	%r201, %r200, %r3;
	mul.wide.u32 	%rd165, %r201, 4;
	add.s64 	%rd166, %rd2, %rd165;
	ld.global.f32 	%f162, [%rd166];
	fma.rn.f32 	%f163, %f162, %f162, %f161;
	add.s32 	%r202, %r201, %r3;
	mul.wide.u32 	%rd167, %r202, 4;
	add.s64 	%rd168, %rd2, %rd167;
	ld.global.f32 	%f164, [%rd168];
	fma.rn.f32 	%f165, %f164, %f164, %f163;
	add.s32 	%r203, %r202, %r3;
	mul.wide.u32 	%rd169, %r203, 4;
	add.s64 	%rd170, %rd2, %rd169;
	ld.global.f32 	%f166, [%rd170];
	fma.rn.f32 	%f416, %f166, %f166, %f165;
	add.s32 	%r384, %r384, 4;
$L__BB6_45:
	setp.eq.s32 	%p17, %r19, 0;
	@%p17 bra 	$L__BB6_49;
	setp.eq.s32 	%p18, %r19, 1;
	mad.lo.s32 	%r57, %r3, %r384, %r41;
	mul.wide.u32 	%rd171, %r57, 4;
	add.s64 	%rd172, %rd2, %rd171;
	ld.global.f32 	%f167, [%rd172];
	fma.rn.f32 	%f416, %f167, %f167, %f416;
	@%p18 bra 	$L__BB6_49;
	setp.eq.s32 	%p19, %r19, 2;
	add.s32 	%r58, %r57, %r3;
	mul.wide.u32 	%rd173, %r58, 4;
	add.s64 	%rd174, %rd2, %rd173;
	ld.global.f32 	%f168, [%rd174];
	fma.rn.f32 	%f416, %f168, %f168, %f416;
	@%p19 bra 	$L__BB6_49;
	add.s32 	%r204, %r58, %r3;
	mul.wide.u32 	%rd175, %r204, 4;
	add.s64 	%rd176, %rd2, %rd175;
	ld.global.f32 	%f169, [%rd176];
	fma.rn.f32 	%f416, %f169, %f169, %f416;
$L__BB6_49:
	mul.wide.u32 	%rd177, %r42, 4;
	add.s64 	%rd178, %rd7, %rd177;
	ld.global.f32 	%f170, [%rd178];
	fma.rn.f32 	%f171, %f7, %f416, %f170;
	add.s32 	%r377, %r377, 1;
	add.s32 	%r205, %r42, 1;
	mul.wide.u32 	%rd179, %r205, 4;
	add.s64 	%rd180, %rd7, %rd179;
	st.global.f32 	[%rd180], %f171;
	add.s64 	%rd181, %rd6, %rd177;
	ld.global.f32 	%f172, [%rd181];
	add.f32 	%f173, %f7, %f172;
	add.s64 	%rd182, %rd6, %rd179;
	st.global.f32 	[%rd182], %f173;
	setp.eq.s32 	%p20, %r377, %r396;
	@%p20 bra 	$L__BB6_14;
	bra.uni 	$L__BB6_25;
$L__BB6_50:
	max.u32 	%r33, %r4, 2;
	and.b32  	%r34, %r121, 15;
	and.b32  	%r35, %r121, 7;
	and.b32  	%r36, %r121, 3;
	and.b32  	%r37, %r121, -16;
	and.b32  	%r38, %r121, -8;
	and.b32  	%r39, %r121, 1;
	mov.b32 	%r386, 1;
$L__BB6_51:
	setp.lt.u32 	%p30, %r121, 16;
	add.s32 	%r61, %r386, %r5;
	mul.wide.u32 	%rd270, %r61, 4;
	add.s64 	%rd12, %rd7, %rd270;
	ld.global.f32 	%f22, [%rd12];
	mov.f32 	%f424, 0f00000000;
	mov.b32 	%r389, 0;
	@%p30 bra 	$L__BB6_54;
	mov.f32 	%f424, 0f00000000;
	mov.b32 	%r387, 0;
$L__BB6_53:
	.pragma "nounroll";
	mad.lo.s32 	%r246, %r6, %r387, %r61;
	mul.wide.u32 	%rd271, %r246, 4;
	add.s64 	%rd272, %rd3, %rd271;
	ld.global.f32 	%f252, [%rd272];
	fma.rn.f32 	%f253, %f252, %f252, %f424;
	add.s32 	%r247, %r246, %r6;
	mul.wide.u32 	%rd273, %r247, 4;
	add.s64 	%rd274, %rd3, %rd273;
	ld.global.f32 	%f254, [%rd274];
	fma.rn.f32 	%f255, %f254, %f254, %f253;
	add.s32 	%r248, %r247, %r6;
	mul.wide.u32 	%rd275, %r248, 4;
	add.s64 	%rd276, %rd3, %rd275;
	ld.global.f32 	%f256, [%rd276];
	fma.rn.f32 	%f257, %f256, %f256, %f255;
	add.s32 	%r249, %r248, %r6;
	mul.wide.u32 	%rd277, %r249, 4;
	add.s64 	%rd278, %rd3, %rd277;
	ld.global.f32 	%f258, [%rd278];
	fma.rn.f32 	%f259, %f258, %f258, %f257;
	add.s32 	%r250, %r249, %r6;
	mul.wide.u32 	%rd279, %r250, 4;
	add.s64 	%rd280, %rd3, %rd279;
	ld.global.f32 	%f260, [%rd280];
	fma.rn.f32 	%f261, %f260, %f260, %f259;
	add.s32 	%r251, %r250, %r6;
	mul.wide.u32 	%rd281, %r251, 4;
	add.s64 	%rd282, %rd3, %rd281;
	ld.global.f32 	%f262, [%rd282];
	fma.rn.f32 	%f263, %f262, %f262, %f261;
	add.s32 	%r252, %r251, %r6;
	mul.wide.u32 	%rd283, %r252, 4;
	add.s64 	%rd284, %rd3, %rd283;
	ld.global.f32 	%f264, [%rd284];
	fma.rn.f32 	%f265, %f264, %f264, %f263;
	add.s32 	%r253, %r252, %r6;
	mul.wide.u32 	%rd285, %r253, 4;
	add.s64 	%rd286, %rd3, %rd285;
	ld.global.f32 	%f266, [%rd286];
	fma.rn.f32 	%f267, %f266, %f266, %f265;
	add.s32 	%r254, %r253, %r6;
	mul.wide.u32 	%rd287, %r254, 4;
	add.s64 	%rd288, %rd3, %rd287;
	ld.global.f32 	%f268, [%rd288];
	fma.rn.f32 	%f269, %f268, %f268, %f267;
	add.s32 	%r255, %r254, %r6;
	mul.wide.u32 	%rd289, %r255, 4;
	add.s64 	%rd290, %rd3, %rd289;
	ld.global.f32 	%f270, [%rd290];
	fma.rn.f32 	%f271, %f270, %f270, %f269;
	add.s32 	%r256, %r255, %r6;
	mul.wide.u32 	%rd291, %r256, 4;
	add.s64 	%rd292, %rd3, %rd291;
	ld.global.f32 	%f272, [%rd292];
	fma.rn.f32 	%f273, %f272, %f272, %f271;
	add.s32 	%r257, %r256, %r6;
	mul.wide.u32 	%rd293, %r257, 4;
	add.s64 	%rd294, %rd3, %rd293;
	ld.global.f32 	%f274, [%rd294];
	fma.rn.f32 	%f275, %f274, %f274, %f273;
	add.s32 	%r258, %r257, %r6;
	mul.wide.u32 	%rd295, %r258, 4;
	add.s64 	%rd296, %rd3, %rd295;
	ld.global.f32 	%f276, [%rd296];
	fma.rn.f32 	%f277, %f276, %f276, %f275;
	add.s32 	%r259, %r258, %r6;
	mul.wide.u32 	%rd297, %r259, 4;
	add.s64 	%rd298, %rd3, %rd297;
	ld.global.f32 	%f278, [%rd298];
	fma.rn.f32 	%f279, %f278, %f278, %f277;
	add.s32 	%r260, %r259, %r6;
	mul.wide.u32 	%rd299, %r260, 4;
	add.s64 	%rd300, %rd3, %rd299;
	ld.global.f32 	%f280, [%rd300];
	fma.rn.f32 	%f281, %f280, %f280, %f279;
	add.s32 	%r261, %r260, %r6;
	mul.wide.u32 	%rd301, %r261, 4;
	add.s64 	%rd302, %rd3, %rd301;
	ld.global.f32 	%f282, [%rd302];
	fma.rn.f32 	%f424, %f282, %f282, %f281;
	add.s32 	%r387, %r387, 16;
	setp.ne.s32 	%p31, %r387, %r37;
	mov.u32 	%r389, %r37;
	@%p31 bra 	$L__BB6_53;
$L__BB6_54:
	setp.eq.s32 	%p32, %r34, 0;
	@%p32 bra 	$L__BB6_64;
	add.s32 	%r262, %r34, -1;
	setp.lt.u32 	%p33, %r262, 7;
	@%p33 bra 	$L__BB6_57;
	mad.lo.s32 	%r263, %r6, %r389, %r61;
	mul.wide.u32 	%rd303, %r263, 4;
	add.s64 	%rd304, %rd3, %rd303;
	ld.global.f32 	%f284, [%rd304];
	fma.rn.f32 	%f285, %f284, %f284, %f424;
	add.s32 	%r264, %r263, %r6;
	mul.wide.u32 	%rd305, %r264, 4;
	add.s64 	%rd306, %rd3, %rd305;
	ld.global.f32 	%f286, [%rd306];
	fma.rn.f32 	%f287, %f286, %f286, %f285;
	add.s32 	%r265, %r264, %r6;
	mul.wide.u32 	%rd307, %r265, 4;
	add.s64 	%rd308, %rd3, %rd307;
	ld.global.f32 	%f288, [%rd308];
	fma.rn.f32 	%f289, %f288, %f288, %f287;
	add.s32 	%r266, %r265, %r6;
	mul.wide.u32 	%rd309, %r266, 4;
	add.s64 	%rd310, %rd3, %rd309;
	ld.global.f32 	%f290, [%rd310];
	fma.rn.f32 	%f291, %f290, %f290, %f289;
	add.s32 	%r267, %r266, %r6;
	mul.wide.u32 	%rd311, %r267, 4;
	add.s64 	%rd312, %rd3, %rd311;
	ld.global.f32 	%f292, [%rd312];
	fma.rn.f32 	%f293, %f292, %f292, %f291;
	add.s32 	%r268, %r267, %r6;
	mul.wide.u32 	%rd313, %r268, 4;
	add.s64 	%rd314, %rd3, %rd313;
	ld.global.f32 	%f294, [%rd314];
	fma.rn.f32 	%f295, %f294, %f294, %f293;
	add.s32 	%r269, %r268, %r6;
	mul.wide.u32 	%rd315, %r269, 4;
	add.s64 	%rd316, %rd3, %rd315;
	ld.global.f32 	%f296, [%rd316];
	fma.rn.f32 	%f297, %f296, %f296, %f295;
	add.s32 	%r270, %r269, %r6;
	mul.wide.u32 	%rd317, %r270, 4;
	add.s64 	%rd318, %rd3, %rd317;
	ld.global.f32 	%f298, [%rd318];
	fma.rn.f32 	%f424, %f298, %f298, %f297;
	add.s32 	%r389, %r389, 8;
$L__BB6_57:
	setp.eq.s32 	%p34, %r35, 0;
	@%p34 bra 	$L__BB6_64;
	add.s32 	%r271, %r35, -1;
	setp.lt.u32 	%p35, %r271, 3;
	@%p35 bra 	$L__BB6_60;
	mad.lo.s32 	%r272, %r6, %r389, %r61;
	mul.wide.u32 	%rd319, %r272, 4;
	add.s64 	%rd320, %rd3, %rd319;
	ld.global.f32 	%f300, [%rd320];
	fma.rn.f32 	%f301, %f300, %f300, %f424;
	add.s32 	%r273, %r272, %r6;
	mul.wide.u32 	%rd321, %r273, 4;
	add.s64 	%rd322, %rd3, %rd321;
	ld.global.f32 	%f302, [%rd322];
	fma.rn.f32 	%f303, %f302, %f302, %f301;
	add.s32 	%r274, %r273, %r6;
	mul.wide.u32 	%rd323, %r274, 4;
	add.s64 	%rd324, %rd3, %rd323;
	ld.global.f32 	%f304, [%rd324];
	fma.rn.f32 	%f305, %f304, %f304, %f303;
	add.s32 	%r275, %r274, %r6;
	mul.wide.u32 	%rd325, %r275, 4;
	add.s64 	%rd326, %rd3, %rd325;
	ld.global.f32 	%f306, [%rd326];
	fma.rn.f32 	%f424, %f306, %f306, %f305;
	add.s32 	%r389, %r389, 4;
$L__BB6_60:
	setp.eq.s32 	%p36, %r36, 0;
	@%p36 bra 	$L__BB6_64;
	setp.eq.s32 	%p37, %r36, 1;
	mad.lo.s32 	%r69, %r6, %r389, %r61;
	mul.wide.u32 	%rd327, %r69, 4;
	add.s64 	%rd328, %rd3, %rd327;
	ld.global.f32 	%f307, [%rd328];
	fma.rn.f32 	%f424, %f307, %f307, %f424;
	@%p37 bra 	$L__BB6_64;
	setp.eq.s32 	%p38, %r36, 2;
	add.s32 	%r70, %r69, %r6;
	mul.wide.u32 	%rd329, %r70, 4;
	add.s64 	%rd330, %rd3, %rd329;
	ld.global.f32 	%f308, [%rd330];
	fma.rn.f32 	%f424, %f308, %f308, %f424;
	@%p38 bra 	$L__BB6_64;
	add.s32 	%r276, %r70, %r6;
	mul.wide.u32 	%rd331, %r276, 4;
	add.s64 	%rd332, %rd3, %rd331;
	ld.global.f32 	%f309, [%rd332];
	fma.rn.f32 	%f424, %f309, %f309, %f424;
$L__BB6_64:
	mul.wide.u32 	%rd333, %r61, 4;
	add.s64 	%rd13, %rd6, %rd333;
	ld.global.f32 	%f310, [%rd13];
	div.rn.f32 	%f311, %f424, %f310;
	sub.f32 	%f312, %f22, %f311;
	add.s32 	%r277, %r25, %r386;
	mul.wide.u32 	%rd334, %r277, 4;
	add.s64 	%rd14, %rd5, %rd334;
	st.global.f32 	[%rd14], %f312;
	add.s64 	%rd15, %rd4, %rd334;
	mov.b32 	%r278, 0;
	st.global.u32 	[%rd15], %r278;
	setp.lt.u32 	%p39, %r386, 2;
	@%p39 bra 	$L__BB6_83;
	mov.u32 	%r391, %r386;
$L__BB6_66:
	setp.lt.u32 	%p40, %r121, 8;
	add.s32 	%r280, %r5, %r391;
	add.s32 	%r72, %r280, -1;
	mov.f32 	%f432, 0f00000000;
	mov.b32 	%r394, 0;
	@%p40 bra 	$L__BB6_69;
	mov.f32 	%f432, 0f00000000;
	mov.b32 	%r392, 0;
$L__BB6_68:
	.pragma "nounroll";
	mul.lo.s32 	%r282, %r6, %r392;
	add.s32 	%r283, %r282, %r61;
	mul.wide.u32 	%rd335, %r283, 4;
	add.s64 	%rd336, %rd3, %rd335;
	ld.global.f32 	%f316, [%rd336];
	add.s32 	%r284, %r72, %r282;
	mul.wide.u32 	%rd337, %r284, 4;
	add.s64 	%rd338, %rd3, %rd337;
	ld.global.f32 	%f317, [%rd338];
	sub.f32 	%f318, %f316, %f317;
	fma.rn.f32 	%f319, %f318, %f318, %f432;
	add.s32 	%r285, %r283, %r6;
	mul.wide.u32 	%rd339, %r285, 4;
	add.s64 	%rd340, %rd3, %rd339;
	ld.global.f32 	%f320, [%rd340];
	add.s32 	%r286, %r284, %r6;
	mul.wide.u32 	%rd341, %r286, 4;
	add.s64 	%rd342, %rd3, %rd341;
	ld.global.f32 	%f321, [%rd342];
	sub.f32 	%f322, %f320, %f321;
	fma.rn.f32 	%f323, %f322, %f322, %f319;
	add.s32 	%r287, %r285, %r6;
	mul.wide.u32 	%rd343, %r287, 4;
	add.s64 	%rd344, %rd3, %rd343;
	ld.global.f32 	%f324, [%rd344];
	add.s32 	%r288, %r286, %r6;
	mul.wide.u32 	%rd345, %r288, 4;
	add.s64 	%rd346, %rd3, %rd345;
	ld.global.f32 	%f325, [%rd346];
	sub.f32 	%f326, %f324, %f325;
	fma.rn.f32 	%f327, %f326, %f326, %f323;
	add.s32 	%r289, %r287, %r6;
	mul.wide.u32 	%rd347, %r289, 4;
	add.s64 	%rd348, %rd3, %rd347;
	ld.global.f32 	%f328, [%rd348];
	add.s32 	%r290, %r288, %r6;
	mul.wide.u32 	%rd349, %r290, 4;
	add.s64 	%rd350, %rd3, %rd349;
	ld.global.f32 	%f329, [%rd350];
	sub.f32 	%f330, %f328, %f329;
	fma.rn.f32 	%f331, %f330, %f330, %f327;
	add.s32 	%r291, %r289, %r6;
	mul.wide.u32 	%rd351, %r291, 4;
	add.s64 	%rd352, %rd3, %rd351;
	ld.global.f32 	%f332, [%rd352];
	add.s32 	%r292, %r290, %r6;
	mul.wide.u32 	%rd353, %r292, 4;
	add.s64 	%rd354, %rd3, %rd353;
	ld.global.f32 	%f333, [%rd354];
	sub.f32 	%f334, %f332, %f333;
	fma.rn.f32 	%f335, %f334, %f334, %f331;
	add.s32 	%r293, %r291, %r6;
	mul.wide.u32 	%rd355, %r293, 4;
	add.s64 	%rd356, %rd3, %rd355;
	ld.global.f32 	%f336, [%rd356];
	add.s32 	%r294, %r292, %r6;
	mul.wide.u32 	%rd357, %r294, 4;
	add.s64 	%rd358, %rd3, %rd357;
	ld.global.f32 	%f337, [%rd358];
	sub.f32 	%f338, %f336, %f337;
	fma.rn.f32 	%f339, %f338, %f338, %f335;
	add.s32 	%r295, %r293, %r6;
	mul.wide.u32 	%rd359, %r295, 4;
	add.s64 	%rd360, %rd3, %rd359;
	ld.global.f32 	%f340, [%rd360];
	add.s32 	%r296, %r294, %r6;
	mul.wide.u32 	%rd361, %r296, 4;
	add.s64 	%rd362, %rd3, %rd361;
	ld.global.f32 	%f341, [%rd362];
	sub.f32 	%f342, %f340, %f341;
	fma.rn.f32 	%f343, %f342, %f342, %f339;
	add.s32 	%r297, %r295, %r6;
	mul.wide.u32 	%rd363, %r297, 4;
	add.s64 	%rd364, %rd3, %rd363;
	ld.global.f32 	%f344, [%rd364];
	add.s32 	%r298, %r296, %r6;
	mul.wide.u32 	%rd365, %r298, 4;
	add.s64 	%rd366, %rd3, %rd365;
	ld.global.f32 	%f345, [%rd366];
	sub.f32 	%f346, %f344, %f345;
	fma.rn.f32 	%f432, %f346, %f346, %f343;
	add.s32 	%r392, %r392, 8;
	setp.ne.s32 	%p41, %r392, %r38;
	mov.u32 	%r394, %r38;
	@%p41 bra 	$L__BB6_68;
$L__BB6_69:
	setp.eq.s32 	%p42, %r35, 0;
	@%p42 bra 	$L__BB6_77;
	add.s32 	%r299, %r35, -1;
	setp.lt.u32 	%p43, %r299, 3;
	@%p43 bra 	$L__BB6_72;
	mul.lo.s32 	%r300, %r6, %r394;
	add.s32 	%r301, %r300, %r61;
	mul.wide.u32 	%rd367, %r301, 4;
	add.s64 	%rd368, %rd3, %rd367;
	ld.global.f32 	%f348, [%rd368];
	add.s32 	%r302, %r72, %r300;
	mul.wide.u32 	%rd369, %r302, 4;
	add.s64 	%rd370, %rd3, %rd369;
	ld.global.f32 	%f349, [%rd370];
	sub.f32 	%f350, %f348, %f349;
	fma.rn.f32 	%f351, %f350, %f350, %f432;
	add.s32 	%r303, %r301, %r6;
	mul.wide.u32 	%rd371, %r303, 4;
	add.s64 	%rd372, %rd3, %rd371;
	ld.global.f32 	%f352, [%rd372];
	add.s32 	%r304, %r302, %r6;
	mul.wide.u32 	%rd373, %r304, 4;
	add.s64 	%rd374, %rd3, %rd373;
	ld.global.f32 	%f353, [%rd374];
	sub.f32 	%f354, %f352, %f353;
	fma.rn.f32 	%f355, %f354, %f354, %f351;
	add.s32 	%r305, %r303, %r6;
	mul.wide.u32 	%rd375, %r305, 4;
	add.s64 	%rd376, %rd3, %rd375;
	ld.global.f32 	%f356, [%rd376];
	add.s32 	%r306, %r304, %r6;
	mul.wide.u32 	%rd377, %r306, 4;
	add.s64 	%rd378, %rd3, %rd377;
	ld.global.f32 	%f357, [%rd378];
	sub.f32 	%f358, %f356, %f357;
	fma.rn.f32 	%f359, %f358, %f358, %f355;
	add.s32 	%r307, %r305, %r6;
	mul.wide.u32 	%rd379, %r307, 4;
	add.s64 	%rd380, %rd3, %rd379;
	ld.global.f32 	%f360, [%rd380];
	add.s32 	%r308, %r306, %r6;
	mul.wide.u32 	%rd381, %r308, 4;
	add.s64 	%rd382, %rd3, %rd381;
	ld.global.f32 	%f361, [%rd382];
	sub.f32 	%f362, %f360, %f361;
	fma.rn.f32 	%f432, %f362, %f362, %f359;
	add.s32 	%r394, %r394, 4;
$L__BB6_72:
	setp.eq.s32 	%p44, %r36, 0;
	@%p44 bra 	$L__BB6_77;
	setp.eq.s32 	%p45, %r36, 1;
	@%p45 bra 	$L__BB6_75;
	mul.lo.s32 	%r309, %r6, %r394;
	add.s32 	%r310, %r309, %r61;
	mul.wide.u32 	%rd383, %r310, 4;
	add.s64 	%rd384, %rd3, %rd383;
	ld.global.f32 	%f364, [%rd384];
	add.s32 	%r311, %r72, %r309;
	mul.wide.u32 	%rd385, %r311, 4;
	add.s64 	%rd386, %rd3, %rd385;
	ld.global.f32 	%f365, [%rd386];
	sub.f32 	%f366, %f364, %f365;
	fma.rn.f32 	%f367, %f366, %f366, %f432;
	add.s32 	%r312, %r310, %r6;
	mul.wide.u32 	%rd387, %r312, 4;
	add.s64 	%rd388, %rd3, %rd387;
	ld.global.f32 	%f368, [%rd388];
	add.s32 	%r313, %r311, %r6;
	mul.wide.u32 	%rd389, %r313, 4;
	add.s64 	%rd390, %rd3, %rd389;
	ld.global.f32 	%f369, [%rd390];
	sub.f32 	%f370, %f368, %f369;
	fma.rn.f32 	%f432, %f370, %f370, %f367;
	add.s32 	%r394, %r394, 2;
$L__BB6_75:
	setp.eq.s32 	%p46, %r39, 0;
	@%p46 bra 	$L__BB6_77;
	mul.lo.s32 	%r314, %r6, %r394;
	add.s32 	%r315, %r314, %r61;
	mul.wide.u32 	%rd391, %r315, 4;
	add.s64 	%rd392, %rd3, %rd391;
	ld.global.f32 	%f371, [%rd392];
	add.s32 	%r316, %r72, %r314;
	mul.wide.u32 	%rd393, %r316, 4;
	add.s64 	%rd394, %rd3, %rd393;
	ld.global.f32 	%f372, [%rd394];
	sub.f32 	%f373, %f371, %f372;
	fma.rn.f32 	%f432, %f373, %f373, %f432;
$L__BB6_77:
	ld.global.f32 	%f375, [%rd13];
	add.s32 	%r391, %r391, -1;
	mul.wide.u32 	%rd395, %r72, 4;
	add.s64 	%rd396, %rd6, %rd395;
	ld.global.f32 	%f376, [%rd396];
	sub.f32 	%f49, %f375, %f376;
	setp.eq.f32 	%p47, %f49, 0f00000000;
	mov.f32 	%f433, 0f00000000;
	@%p47 bra 	$L__BB6_79;
	ld.global.f32 	%f377, [%rd12];
	mul.wide.u32 	%rd397, %r72, 4;
	add.s64 	%rd398, %rd7, %rd397;
	ld.global.f32 	%f378, [%rd398];
	sub.f32 	%f379, %f377, %f378;
	div.rn.f32 	%f380, %f432, %f49;
	sub.f32 	%f433, %f379, %f380;
$L__BB6_79:
	add.f32 	%f52, %f63, %f433;
	ld.global.f32 	%f53, [%rd14];
	setp.gt.f32 	%p48, %f52, %f53;
	@%p48 bra 	$L__BB6_83;
	add.s32 	%r317, %r391, %r25;
	mul.wide.u32 	%rd399, %r317, 4;
	add.s64 	%rd400, %rd5, %rd399;
	ld.global.f32 	%f381, [%rd400];
	add.f32 	%f54, %f52, %f381;
	setp.geu.f32 	%p49, %f54, %f53;
	@%p49 bra 	$L__BB6_82;
	st.global.f32 	[%rd14], %f54;
	st.global.u32 	[%rd15], %r391;
$L__BB6_82:
	setp.gt.u32 	%p50, %r391, 1;
	@%p50 bra 	$L__BB6_66;
$L__BB6_83:
	add.s32 	%r386, %r386, 1;
	setp.ne.s32 	%p51, %r386, %r33;
	@%p51 bra 	$L__BB6_51;
$L__BB6_84:
	mul.lo.s32 	%r82, %r396, %r1;
	add.s32 	%r83, %r82, -1;
	mul.lo.s32 	%r86, %r396, %r119;
	add.s32 	%r323, %r86, %r119;
	add.s32 	%r324, %r396, %r323;
	add.s32 	%r84, %r82, %r1;
	add.s32 	%r85, %r324, 1;
$L__BB6_85:
	mov.u32 	%r87, %r396;
	add.s32 	%r325, %r83, %r87;
	mul.wide.u32 	%rd409, %r325, 4;
	add.s64 	%rd410, %rd4, %rd409;
	ld.global.u32 	%r396, [%rd410];
	setp.eq.s32 	%p58, %r87, 0;
	@%p58 bra 	$L__BB6_111;
	setp.lt.u32 	%p59, %r121, 2;
	add.s32 	%r89, %r87, %r84;
	mul.wide.u32 	%rd411, %r89, 4;
	add.s64 	%rd412, %rd6, %rd411;
	ld.global.f32 	%f397, [%rd412];
	add.s32 	%r90, %r396, %r84;
	mul.wide.u32 	%rd413, %r90, 4;
	add.s64 	%rd414, %rd6, %rd413;
	ld.global.f32 	%f398, [%rd414];
	sub.f32 	%f57, %f397, %f398;
	add.s64 	%rd415, %rd3, %rd411;
	ld.global.f32 	%f399, [%rd415];
	add.s64 	%rd416, %rd3, %rd413;
	ld.global.f32 	%f400, [%rd416];
	sub.f32 	%f401, %f399, %f400;
	div.rn.f32 	%f58, %f401, %f57;
	@%p59 bra 	$L__BB6_88;
	add.s32 	%r326, %r89, %r85;
	mul.wide.u32 	%rd417, %r326, 4;
	add.s64 	%rd418, %rd3, %rd417;
	ld.global.f32 	%f402, [%rd418];
	add.s32 	%r327, %r90, %r85;
	mul.wide.u32 	%rd419, %r327, 4;
	add.s64 	%rd420, %rd3, %rd419;
	ld.global.f32 	%f403, [%rd420];
	sub.f32 	%f404, %f402, %f403;
	div.rn.f32 	%f434, %f404, %f57;
	add.s32 	%r328, %r326, %r85;
	mul.wide.u32 	%rd421, %r328, 4;
	add.s64 	%rd422, %rd3, %rd421;
	ld.global.f32 	%f405, [%rd422];
	add.s32 	%r329, %r327, %r85;
	mul.wide.u32 	%rd423, %r329, 4;
	add.s64 	%rd424, %rd3, %rd423;
	ld.global.f32 	%f406, [%rd424];
	sub.f32 	%f407, %f405, %f406;
	div.rn.f32 	%f435, %f407, %f57;
$L__BB6_88:
	setp.ge.u32 	%p60, %r396, %r87;
	@%p60 bra 	$L__BB6_110;
	setp.lt.u32 	%p61, %r121, 2;
	@%p61 bra 	$L__BB6_98;
	sub.s32 	%r91, %r87, %r396;
	and.b32  	%r92, %r91, 3;
	sub.s32 	%r347, %r396, %r87;
	setp.gt.u32 	%p70, %r347, -4;
	mov.u32 	%r399, %r396;
	@%p70 bra 	$L__BB6_93;
	and.b32  	%r93, %r91, -4;
	mov.b32 	%r398, 0;
	mov.u32 	%r399, %r396;
$L__BB6_92:
	.pragma "nounroll";
	add.s32 	%r349, %r399, %r82;
	mul.wide.u32 	%rd455, %r349, 4;
	add.s64 	%rd456, %rd2, %rd455;
	st.global.f32 	[%rd456], %f58;
	add.s32 	%r350, %r349, %r86;
	mul.wide.u32 	%rd457, %r350, 4;
	add.s64 	%rd458, %rd2, %rd457;
	st.global.f32 	[%rd458], %f434;
	add.s32 	%r351, %r350, %r86;
	mul.wide.u32 	%rd459, %r351, 4;
	add.s64 	%rd460, %rd2, %rd459;
	st.global.f32 	[%rd460], %f435;
	add.s32 	%r352, %r349, 1;
	mul.wide.u32 	%rd461, %r352, 4;
	add.s64 	%rd462, %rd2, %rd461;
	st.global.f32 	[%rd462], %f58;
	add.s32 	%r353, %r350, 1;
	mul.wide.u32 	%rd463, %r353, 4;
	add.s64 	%rd464, %rd2, %rd463;
	st.global.f32 	[%rd464], %f434;
	add.s32 	%r354, %r351, 1;
	mul.wide.u32 	%rd465, %r354, 4;
	add.s64 	%rd466, %rd2, %rd465;
	st.global.f32 	[%rd466], %f435;
	add.s32 	%r355, %r349, 2;
	mul.wide.u32 	%rd467, %r355, 4;
	add.s64 	%rd468, %rd2, %rd467;
	st.global.f32 	[%rd468], %f58;
	add.s32 	%r356, %r350, 2;
	mul.wide.u32 	%rd469, %r356, 4;
	add.s64 	%rd470, %rd2, %rd469;
	st.global.f32 	[%rd470], %f434;
	add.s32 	%r357, %r351, 2;
	mul.wide.u32 	%rd471, %r357, 4;
	add.s64 	%rd472, %rd2, %rd471;
	st.global.f32 	[%rd472], %f435;
	add.s32 	%r358, %r349, 3;
	mul.wide.u32 	%rd473, %r358, 4;
	add.s64 	%rd474, %rd2, %rd473;
	st.global.f32 	[%rd474], %f58;
	add.s32 	%r359, %r350, 3;
	mul.wide.u32 	%rd475, %r359, 4;
	add.s64 	%rd476, %rd2, %rd475;
	st.global.f32 	[%rd476], %f434;
	add.s32 	%r360, %r351, 3;
	mul.wide.u32 	%rd477, %r360, 4;
	add.s64 	%rd478, %rd2, %rd477;
	st.global.f32 	[%rd478], %f435;
	add.s32 	%r399, %r399, 4;
	add.s32 	%r398, %r398, 4;
	setp.ne.s32 	%p71, %r398, %r93;
	@%p71 bra 	$L__BB6_92;
$L__BB6_93:
	setp.eq.s32 	%p72, %r92, 0;
	@%p72 bra 	$L__BB6_110;
	setp.eq.s32 	%p73, %r92, 1;
	@%p73 bra 	$L__BB6_96;
	add.s32 	%r361, %r399, %r82;
	mul.wide.u32 	%rd479, %r361, 4;
	add.s64 	%rd480, %rd2, %rd479;
	st.global.f32 	[%rd480], %f58;
	add.s32 	%r362, %r361, %r86;
	mul.wide.u32 	%rd481, %r362, 4;
	add.s64 	%rd482, %rd2, %rd481;
	st.global.f32 	[%rd482], %f434;
	add.s32 	%r363, %r362, %r86;
	mul.wide.u32 	%rd483, %r363, 4;
	add.s64 	%rd484, %rd2, %rd483;
	st.global.f32 	[%rd484], %f435;
	add.s32 	%r364, %r361, 1;
	mul.wide.u32 	%rd485, %r364, 4;
	add.s64 	%rd486, %rd2, %rd485;
	st.global.f32 	[%rd486], %f58;
	add.s32 	%r365, %r362, 1;
	mul.wide.u32 	%rd487, %r365, 4;
	add.s64 	%rd488, %rd2, %rd487;
	st.global.f32 	[%rd488], %f434;
	add.s32 	%r366, %r363, 1;
	mul.wide.u32 	%rd489, %r366, 4;
	add.s64 	%rd490, %rd2, %rd489;
	st.global.f32 	[%rd490], %f435;
	add.s32 	%r399, %r399, 2;
$L__BB6_96:
	and.b32  	%r367, %r91, 1;
	setp.eq.b32 	%p74, %r367, 1;
	not.pred 	%p75, %p74;
	@%p75 bra 	$L__BB6_110;
	add.s32 	%r368, %r399, %r82;
	mul.wide.u32 	%rd491, %r368, 4;
	add.s64 	%rd492, %rd2, %rd491;
	st.global.f32 	[%rd492], %f58;
	add.s32 	%r369, %r368, %r86;
	mul.wide.u32 	%rd493, %r369, 4;
	add.s64 	%rd494, %rd2, %rd493;
	st.global.f32 	[%rd494], %f434;
	add.s32 	%r370, %r369, %r86;
	mul.wide.u32 	%rd495, %r370, 4;
	add.s64 	%rd496, %rd2, %rd495;
	st.global.f32 	[%rd496], %f435;
	bra.uni 	$L__BB6_110;
$L__BB6_98:
	sub.s32 	%r101, %r87, %r396;
	and.b32  	%r102, %r101, 7;
	sub.s32 	%r330, %r396, %r87;
	setp.gt.u32 	%p62, %r330, -8;
	mov.u32 	%r405, %r396;
	@%p62 bra 	$L__BB6_102;
	add.s32 	%r403, %r396, 3;
	add.s32 	%r402, %r82, %r396;
	and.b32  	%r331, %r101, -8;
	neg.s32 	%r401, %r331;
$L__BB6_100:
	.pragma "nounroll";
	mul.wide.u32 	%rd425, %r402, 4;
	add.s64 	%rd426, %rd2, %rd425;
	st.global.f32 	[%rd426], %f58;
	add.s32 	%r332, %r402, 1;
	mul.wide.u32 	%rd427, %r332, 4;
	add.s64 	%rd428, %rd2, %rd427;
	st.global.f32 	[%rd428], %f58;
	add.s32 	%r333, %r402, 2;
	mul.wide.u32 	%rd429, %r333, 4;
	add.s64 	%rd430, %rd2, %rd429;
	st.global.f32 	[%rd430], %f58;
	add.s32 	%r334, %r402, 3;
	mul.wide.u32 	%rd431, %r334, 4;
	add.s64 	%rd432, %rd2, %rd431;
	st.global.f32 	[%rd432], %f58;
	add.s32 	%r335, %r402, 4;
	mul.wide.u32 	%rd433, %r335, 4;
	add.s64 	%rd434, %rd2, %rd433;
	st.global.f32 	[%rd434], %f58;
	add.s32 	%r336, %r402, 5;
	mul.wide.u32 	%rd435, %r336, 4;
	add.s64 	%rd436, %rd2, %rd435;
	st.global.f32 	[%rd436], %f58;
	add.s32 	%r337, %r402, 6;
	mul.wide.u32 	%rd437, %r337, 4;
	add.s64 	%rd438, %rd2, %rd437;
	st.global.f32 	[%rd438], %f58;
	add.s32 	%r338, %r402, 7;
	mul.wide.u32 	%rd439, %r338, 4;
	add.s64 	%rd440, %rd2, %rd439;
	st.global.f32 	[%rd440], %f58;
	add.s32 	%r403, %r403, 8;
	add.s32 	%r402, %r402, 8;
	add.s32 	%r401, %r401, 8;
	setp.ne.s32 	%p63, %r401, 0;
	@%p63 bra 	$L__BB6_100;
	add.s32 	%r405, %r403, -3;
$L__BB6_102:
	setp.eq.s32 	%p64, %r102, 0;
	@%p64 bra 	$L__BB6_110;
	and.b32  	%r114, %r101, 3;
	setp.lt.u32 	%p65, %r102, 4;
	@%p65 bra 	$L__BB6_105;
	add.s32 	%r339, %r405, %r82;
	mul.wide.u32 	%rd441, %r339, 4;
	add.s64 	%rd442, %rd2, %rd441;
	st.global.f32 	[%rd442], %f58;
	add.s32 	%r340, %r339, 1;
	mul.wide.u32 	%rd443, %r340, 4;
	add.s64 	%rd444, %rd2, %rd443;
	st.global.f32 	[%rd444], %f58;
	add.s32 	%r341, %r339, 2;
	mul.wide.u32 	%rd445, %r341, 4;
	add.s64 	%rd446, %rd2, %rd445;
	st.global.f32 	[%rd446], %f58;
	add.s32 	%r342, %r339, 3;
	mul.wide.u32 	%rd447, %r342, 4;
	add.s64 	%rd448, %rd2, %rd447;
	st.global.f32 	[%rd448], %f58;
	add.s32 	%r405, %r405, 4;
$L__BB6_105:
	setp.eq.s32 	%p66, %r114, 0;
	@%p66 bra 	$L__BB6_110;
	setp.eq.s32 	%p67, %r114, 1;
	@%p67 bra 	$L__BB6_108;
	add.s32 	%r343, %r405, %r82;
	mul.wide.u32 	%rd449, %r343, 4;
	add.s64 	%rd450, %rd2, %rd449;
	st.global.f32 	[%rd450], %f58;
	add.s32 	%r344, %r343, 1;
	mul.wide.u32 	%rd451, %r344, 4;
	add.s64 	%rd452, %rd2, %rd451;
	st.global.f32 	[%rd452], %f58;
	add.s32 	%r405, %r405, 2;
$L__BB6_108:
	and.b32  	%r345, %r101, 1;
	setp.eq.b32 	%p68, %r345, 1;
	not.pred 	%p69, %p68;
	@%p69 bra 	$L__BB6_110;
	add.s32 	%r346, %r405, %r82;
	mul.wide.u32 	%rd453, %r346, 4;
	add.s64 	%rd454, %rd2, %rd453;
	st.global.f32 	[%rd454], %f58;
$L__BB6_110:
	setp.ne.s32 	%p76, %r396, 0;
	@%p76 bra 	$L__BB6_85;
$L__BB6_111:
	ret;

}
	// .globl	_Z18swapImageCCWKernelPfS_jjj
.visible .entry _Z18swapImageCCWKernelPfS_jjj(
	.param .u64 .ptr .align 1 _Z18swapImageCCWKernelPfS_jjj_param_0,
	.param .u64 .ptr .align 1 _Z18swapImageCCWKernelPfS_jjj_param_1,
	.param .u32 _Z18swapImageCCWKernelPfS_jjj_param_2,
	.param .u32 _Z18swapImageCCWKernelPfS_jjj_param_3,
	.param .u32 _Z18swapImageCCWKernelPfS_jjj_param_4
)
{
	.reg .pred 	%p<6>;
	.reg .b32 	%r<26>;
	.reg .b32 	%f<2>;
	.reg .b64 	%rd<9>;

	ld.param.u64 	%rd1, [_Z18swapImageCCWKernelPfS_jjj_param_0];
	ld.param.u64 	%rd2, [_Z18swapImageCCWKernelPfS_jjj_param_1];
	ld.param.u32 	%r4, [_Z18swapImageCCWKernelPfS_jjj_param_2];
	ld.param.u32 	%r6, [_Z18swapImageCCWKernelPfS_jjj_param_3];
	ld.param.u32 	%r7, [_Z18swapImageCCWKernelPfS_jjj_param_4];
	mov.u32 	%r8, %tid.x;
	mov.u32 	%r9, %ntid.x;
	mov.u32 	%r10, %ctaid.x;
	mad.lo.s32 	%r1, %r9, %r10, %r8;
	mov.u32 	%r11, %tid.y;
	mov.u32 	%r12, %ntid.y;
	mov.u32 	%r13, %ctaid.y;
	mad.lo.s32 	%r14, %r12, %r13, %r11;
	mov.u32 	%r15, %tid.z;
	mov.u32 	%r16, %ntid.z;
	mov.u32 	%r17, %ctaid.z;
	mad.lo.s32 	%r3, %r16, %r17, %r15;
	setp.ge.u32 	%p1, %r1, %r4;
	setp.ge.u32 	%p2, %r14, %r6;
	or.pred  	%p3, %p1, %p2;
	setp.ge.u32 	%p4, %r3, %r7;
	or.pred  	%p5, %p3, %p4;
	@%p5 bra 	$L__BB7_2;
	cvta.to.global.u64 	%rd3, %rd1;
	cvta.to.global.u64 	%rd4, %rd2;
	mad.lo.s32 	%r18, %r4, %r14, %r1;
	mul.lo.s32 	%r19, %r4, %r3;
	mul.lo.s32 	%r20, %r19, %r6;
	add.s32 	%r21, %r18, %r20;
	mul.wide.u32 	%rd5, %r21, 4;
	add.s64 	%rd6, %rd3, %rd5;
	ld.global.f32 	%f1, [%rd6];
	not.b32 	%r22, %r1;
	add.s32 	%r23, %r4, %r22;
	mad.lo.s32 	%r24, %r23, %r6, %r14;
	add.s32 	%r25, %r24, %r20;
	mul.wide.u32 	%rd7, %r25, 4;
	add.s64 	%rd8, %rd4, %rd7;
	st.global.f32 	[%rd8], %f1;
$L__BB7_2:
	ret;

}
	// .globl	_Z17swapImageCWKernelPfS_jjj
.visible .entry _Z17swapImageCWKernelPfS_jjj(
	.param .u64 .ptr .align 1 _Z17swapImageCWKernelPfS_jjj_param_0,
	.param .u64 .ptr .align 1 _Z17swapImageCWKernelPfS_jjj_param_1,
	.param .u32 _Z17swapImageCWKernelPfS_jjj_param_2,
	.param .u32 _Z17swapImageCWKernelPfS_jjj_param_3,
	.param .u32 _Z17swapImageCWKernelPfS_jjj_param_4
)
{
	.reg .pred 	%p<6>;
	.reg .b32 	%r<26>;
	.reg .b32 	%f<2>;
	.reg .b64 	%rd<9>;

	ld.param.u64 	%rd1, [_Z17swapImageCWKernelPfS_jjj_param_0];
	ld.param.u64 	%rd2, [_Z17swapImageCWKernelPfS_jjj_param_1];
	ld.param.u32 	%r4, [_Z17swapImageCWKernelPfS_jjj_param_2];
	ld.param.u32 	%r6, [_Z17swapImageCWKernelPfS_jjj_param_3];
	ld.param.u32 	%r7, [_Z17swapImageCWKernelPfS_jjj_param_4];
	mov.u32 	%r8, %tid.x;
	mov.u32 	%r9, %ntid.x;
	mov.u32 	%r10, %ctaid.x;
	mad.lo.s32 	%r1, %r9, %r10, %r8;
	mov.u32 	%r11, %tid.y;
	mov.u32 	%r12, %ntid.y;
	mov.u32 	%r13, %ctaid.y;
	mad.lo.s32 	%r14, %r12, %r13, %r11;
	mov.u32 	%r15, %tid.z;
	mov.u32 	%r16, %ntid.z;
	mov.u32 	%r17, %ctaid.z;
	mad.lo.s32 	%r3, %r16, %r17, %r15;
	setp.ge.u32 	%p1, %r1, %r4;
	setp.ge.u32 	%p2, %r14, %r6;
	or.pred  	%p3, %p1, %p2;
	setp.ge.u32 	%p4, %r3, %r7;
	or.pred  	%p5, %p3, %p4;
	@%p5 bra 	$L__BB8_2;
	cvta.to.global.u64 	%rd3, %rd1;
	cvta.to.global.u64 	%rd4, %rd2;
	mad.lo.s32 	%r18, %r4, %r14, %r1;
	mul.lo.s32 	%r19, %r4, %r3;
	mul.lo.s32 	%r20, %r19, %r6;
	add.s32 	%r21, %r18, %r20;
	mul.wide.u32 	%rd5, %r21, 4;
	add.s64 	%rd6, %rd3, %rd5;
	ld.global.f32 	%f1, [%rd6];
	not.b32 	%r22, %r14;
	add.s32 	%r23, %r6, %r22;
	mad.lo.s32 	%r24, %r6, %r1, %r23;
	add.s32 	%r25, %r24, %r20;
	mul.wide.u32 	%rd7, %r25, 4;
	add.s64 	%rd8, %rd4, %rd7;
	st.global.f32 	[%rd8], %f1;
$L__BB8_2:
	ret;

}


// ===== COMPILED SASS (sm_100) =====

	.target	sm_100

	.elftype	@"ET_EXEC"


//--------------------- .note.nv.tkinfo           --------------------------
	.section	.note.nv.tkinfo,"",@"SHT_NOTE"
	.sectionflags	@"SHF_NOTE_NV_TKINFO"
	.tkinfo
        /*0018*/ 	.word	0x00000002
        /*0030*/ 	.string	""
        /*0030*/ 	.string	"ptxas"
        /*0030*/ 	.string	"Cuda compilation tools, release 13.0, V13.0.88"
        /*0030*/ 	.string	"Build cuda_13.0.r13.0/compiler.36424714_0"
        /*0030*/ 	.string	"-arch sm_100 -m 64 "



//--------------------- .note.nv.cuinfo           --------------------------
	.section	.note.nv.cuinfo,"",@"SHT_NOTE"
	.sectionflags	@"SHF_NOTE_NV_CUINFO"
        /*0018*/ 	.short	0x0002
        /*001a*/ 	.short	0x0064
        /*001c*/ 	.short	0x0082
	.zero		2


//--------------------- .nv.info                  --------------------------
	.section	.nv.info,"",@"SHT_CUDA_INFO"
	.align	4


	//----- nvinfo : EIATTR_REGCOUNT
	.align		4
        /*0000*/ 	.byte	0x04, 0x2f
        /*0002*/ 	.short	(.L_1 - .L_0)
	.align		4
.L_0:
        /*0004*/ 	.word	index@(_Z16setWeightsKernelPfjj)
        /*0008*/ 	.word	0x0000000a


	//----- nvinfo : EIATTR_FRAME_SIZE
	.align		4
.L_1:
        /*000c*/ 	.byte	0x04, 0x11
        /*000e*/ 	.short	(.L_3 - .L_2)
	.align		4
.L_2:
        /*0010*/ 	.word	index@(_Z16setWeightsKernelPfjj)
        /*0014*/ 	.word	0x00000000


	//----- nvinfo : EIATTR_REGCOUNT
	.align		4
.L_3:
        /*0018*/ 	.byte	0x04, 0x2f
        /*001a*/ 	.short	(.L_5 - .L_4)
	.align		4
.L_4:
        /*001c*/ 	.word	index@(_Z24updateWeightsPrimeKernelPfS_jjff)
        /*0020*/ 	.word	0x0000000c


	//----- nvinfo : EIATTR_FRAME_SIZE
	.align		4
.L_5:
        /*0024*/ 	.byte	0x04, 0x11
        /*0026*/ 	.short	(.L_7 - .L_6)
	.align		4
.L_6:
        /*0028*/ 	.word	index@(_Z24updateWeightsPrimeKernelPfS_jjff)
        /*002c*/ 	.word	0x00000000


	//----- nvinfo : EIATTR_REGCOUNT
	.align		4
.L_7:
        /*0030*/ 	.byte	0x04, 0x2f
        /*0032*/ 	.short	(.L_9 - .L_8)
	.align		4
.L_8:
        /*0034*/ 	.word	index@(_Z30prepareHorizontalPottsProblemsPfS_S_S_S_S_fjjj)
        /*0038*/ 	.word	0x00000012


	//----- nvinfo : EIATTR_FRAME_SIZE
	.align		4
.L_9:
        /*003c*/ 	.byte	0x04, 0x11
        /*003e*/ 	.short	(.L_11 - .L_10)
	.align		4
.L_10:
        /*0040*/ 	.word	index@($__internal_3_$__cuda_sm3x_div_rn_noftz_f32_slowpath)
        /*0044*/ 	.word	0x00000000


	//----- nvinfo : EIATTR_FRAME_SIZE
	.align		4
.L_11:
        /*0048*/ 	.byte	0x04, 0x11
        /*004a*/ 	.short	(.L_13 - .L_12)
	.align		4
.L_12:
        /*004c*/ 	.word	index@(_Z30prepareHorizontalPottsProblemsPfS_S_S_S_S_fjjj)
        /*0050*/ 	.word	0x00000000


	//----- nvinfo : EIATTR_REGCOUNT
	.align		4
.L_13:
        /*0054*/ 	.byte	0x04, 0x2f
        /*0056*/ 	.short	(.L_15 - .L_14)
	.align		4
.L_14:
        /*0058*/ 	.word	index@(_Z28prepareVerticalPottsProblemsPfS_S_S_S_S_fjjj)
        /*005c*/ 	.word	0x00000012


	//----- nvinfo : EIATTR_FRAME_SIZE
	.align		4
.L_15:
        /*0060*/ 	.byte	0x04, 0x11
        /*0062*/ 	.short	(.L_17 - .L_16)
	.align		4
.L_16:
        /*0064*/ 	.word	index@($__internal_2_$__cuda_sm3x_div_rn_noftz_f32_slowpath)
        /*0068*/ 	.word	0x00000000


	//----- nvinfo : EIATTR_FRAME_SIZE
	.align		4
.L_17:
        /*006c*/ 	.byte	0x04, 0x11
        /*006e*/ 	.short	(.L_19 - .L_18)
	.align		4
.L_18:
        /*0070*/ 	.word	index@(_Z28prepareVerticalPottsProblemsPfS_S_S_S_S_fjjj)
        /*0074*/ 	.word	0x00000000


	//----- nvinfo : EIATTR_REGCOUNT
	.align		4
.L_19:
        /*0078*/ 	.byte	0x04, 0x2f
        /*007a*/ 	.short	(.L_21 - .L_20)
	.align		4
.L_20:
        /*007c*/ 	.word	index@(_Z30updateLagrangeMultiplierKernelPfS_S_S_fjjj)
        /*0080*/ 	.word	0x00000010


	//----- nvinfo : EIATTR_FRAME_SIZE
	.align		4
.L_21:
        /*0084*/ 	.byte	0x04, 0x11
        /*0086*/ 	.short	(.L_23 - .L_22)
	.align		4
.L_22:
        /*0088*/ 	.word	index@(_Z30updateLagrangeMultiplierKernelPfS_S_S_fjjj)
        /*008c*/ 	.word	0x00000000


	//----- nvinfo : EIATTR_REGCOUNT
	.align		4
.L_23:
        /*0090*/ 	.byte	0x04, 0x2f
        /*0092*/ 	.short	(.L_25 - .L_24)
	.align		4
.L_24:
        /*0094*/ 	.word	index@(_Z32applyHorizontalPottsSolverKernelPfS_PjS_S_S_S_fjjj)
        /*0098*/ 	.word	0x00000028


	//----- nvinfo : EIATTR_FRAME_SIZE
	.align		4
.L_25:
        /*009c*/ 	.byte	0x04, 0x11
        /*009e*/ 	.short	(.L_27 - .L_26)
	.align		4
.L_26:
        /*00a0*/ 	.word	index@($__internal_1_$__cuda_sm3x_div_rn_noftz_f32_slowpath)
        /*00a4*/ 	.word	0x00000000


	//----- nvinfo : EIATTR_FRAME_SIZE
	.align		4
.L_27:
        /*00a8*/ 	.byte	0x04, 0x11
        /*00aa*/ 	.short	(.L_29 - .L_28)
	.align		4
.L_28:
        /*00ac*/ 	.word	index@(_Z32applyHorizontalPottsSolverKernelPfS_PjS_S_S_S_fjjj)
        /*00b0*/ 	.word	0x00000000


	//----- nvinfo : EIATTR_REGCOUNT
	.align		4
.L_29:
        /*00b4*/ 	.byte	0x04, 0x2f
        /*00b6*/ 	.short	(.L_31 - .L_30)
	.align		4
.L_30:
        /*00b8*/ 	.word	index@(_Z30applyVerticalPottsSolverKernelPfS_PjS_S_S_S_fjjj)
        /*00bc*/ 	.word	0x00000028


	//----- nvinfo : EIATTR_FRAME_SIZE
	.align		4
.L_31:
        /*00c0*/ 	.byte	0x04, 0x11
        /*00c2*/ 	.short	(.L_33 - .L_32)
	.align		4
.L_32:
        /*00c4*/ 	.word	index@($__internal_0_$__cuda_sm3x_div_rn_noftz_f32_slowpath)
        /*00c8*/ 	.word	0x00000000


	//----- nvinfo : EIATTR_FRAME_SIZE
	.align		4
.L_33:
        /*00cc*/ 	.byte	0x04, 0x11
        /*00ce*/ 	.short	(.L_35 - .L_34)
	.align		4
.L_34:
        /*00d0*/ 	.word	index@(_Z30applyVerticalPottsSolverKernelPfS_PjS_S_S_S_fjjj)
        /*00d4*/ 	.word	0x00000000


	//----- nvinfo : EIATTR_REGCOUNT
	.align		4
.L_35:
        /*00d8*/ 	.byte	0x04, 0x2f
        /*00da*/ 	.short	(.L_37 - .L_36)
	.align		4
.L_36:
        /*00dc*/ 	.word	index@(_Z18swapImageCCWKernelPfS_jjj)
        /*00e0*/ 	.word	0x0000000c


	//----- nvinfo : EIATTR_FRAME_SIZE
	.align		4
.L_37:
        /*00e4*/ 	.byte	0x04, 0x11
        /*00e6*/ 	.short	(.L_39 - .L_38)
	.align		4
.L_38:
        /*00e8*/ 	.word	index@(_Z18swapImageCCWKernelPfS_jjj)
        /*00ec*/ 	.word	0x00000000


	//----- nvinfo : EIATTR_REGCOUNT
	.align		4
.L_39:
        /*00f0*/ 	.byte	0x04, 0x2f
        /*00f2*/ 	.short	(.L_41 - .L_40)
	.align		4
.L_40:
        /*00f4*/ 	.word	index@(_Z17swapImageCWKernelPfS_jjj)
        /*00f8*/ 	.word	0x0000000c


	//----- nvinfo : EIATTR_FRAME_SIZE
	.align		4
.L_41:
        /*00fc*/ 	.byte	0x04, 0x11
        /*00fe*/ 	.short	(.L_43 - .L_42)
	.align		4
.L_42:
        /*0100*/ 	.word	index@(_Z17swapImageCWKernelPfS_jjj)
        /*0104*/ 	.word	0x00000000


	//----- nvinfo : EIATTR_MIN_STACK_SIZE
	.align		4
.L_43:
        /*0108*/ 	.byte	0x04, 0x12
        /*010a*/ 	.short	(.L_45 - .L_44)
	.align		4
.L_44:
        /*010c*/ 	.word	index@(_Z17swapImageCWKernelPfS_jjj)
        /*0110*/ 	.word	0x00000000


	//----- nvinfo : EIATTR_MIN_STACK_SIZE
	.align		4
.L_45:
        /*0114*/ 	.byte	0x04, 0x12
        /*0116*/ 	.short	(.L_47 - .L_46)
	.align		4
.L_46:
        /*0118*/ 	.word	index@(_Z18swapImageCCWKernelPfS_jjj)
        /*011c*/ 	.word	0x00000000


	//----- nvinfo : EIATTR_MIN_STACK_SIZE
	.align		4
.L_47:
        /*0120*/ 	.byte	0x04, 0x12
        /*0122*/ 	.short	(.L_49 - .L_48)
	.align		4
.L_48:
        /*0124*/ 	.word	index@(_Z30applyVerticalPottsSolverKernelPfS_PjS_S_S_S_fjjj)
        /*0128*/ 	.word	0x00000000


	//----- nvinfo : EIATTR_MIN_STACK_SIZE
	.align		4
.L_49:
        /*012c*/ 	.byte	0x04, 0x12
        /*012e*/ 	.short	(.L_51 - .L_50)
	.align		4
.L_50:
        /*0130*/ 	.word	index@(_Z32applyHorizontalPottsSolverKernelPfS_PjS_S_S_S_fjjj)
        /*0134*/ 	.word	0x00000000


	//----- nvinfo : EIATTR_MIN_STACK_SIZE
	.align		4
.L_51:
        /*0138*/ 	.byte	0x04, 0x12
        /*013a*/ 	.short	(.L_53 - .L_52)
	.align		4
.L_52:
        /*013c*/ 	.word	index@(_Z30updateLagrangeMultiplierKernelPfS_S_S_fjjj)
        /*0140*/ 	.word	0x00000000


	//----- nvinfo : EIATTR_MIN_STACK_SIZE
	.align		4
.L_53:
        /*0144*/ 	.byte	0x04, 0x12
        /*0146*/ 	.short	(.L_55 - .L_54)
	.align		4
.L_54:
        /*0148*/ 	.word	index@(_Z28prepareVerticalPottsProblemsPfS_S_S_S_S_fjjj)
        /*014c*/ 	.word	0x00000000


	//----- nvinfo : EIATTR_MIN_STACK_SIZE
	.align		4
.L_55:
        /*0150*/ 	.byte	0x04, 0x12
        /*0152*/ 	.short	(.L_57 - .L_56)
	.align		4
.L_56:
        /*0154*/ 	.word	index@(_Z30prepareHorizontalPottsProblemsPfS_S_S_S_S_fjjj)
        /*0158*/ 	.word	0x00000000


	//----- nvinfo : EIATTR_MIN_STACK_SIZE
	.align		4
.L_57:
        /*015c*/ 	.byte	0x04, 0x12
        /*015e*/ 	.short	(.L_59 - .L_58)
	.align		4
.L_58:
        /*0160*/ 	.word	index@(_Z24updateWeightsPrimeKernelPfS_jjff)
        /*0164*/ 	.word	0x00000000


	//----- nvinfo : EIATTR_MIN_STACK_SIZE
	.align		4
.L_59:
        /*0168*/ 	.byte	0x04, 0x12
        /*016a*/ 	.short	(.L_61 - .L_60)
	.align		4
.L_60:
        /*016c*/ 	.word	index@(_Z16setWeightsKernelPfjj)
        /*0170*/ 	.word	0x00000000
.L_61:


//--------------------- .nv.compat                --------------------------
	.section	.nv.compat,"",@"SHT_CUDA_COMPAT_INFO"
	.align	4
        /*0000*/ 	.byte	0x02, 0x09, 0x00, 0x00, 0x02, 0x02, 0x01, 0x00, 0x02, 0x05, 0x05, 0x00, 0x03, 0x07, 0x01, 0x01
        /*0010*/ 	.byte	0x02, 0x03, 0x00, 0x00, 0x02, 0x06, 0x01, 0x00, 0x04, 0x0b, 0x08, 0x00, 0x01, 0x00, 0x00, 0x00
        /*0020*/ 	.byte	0x00, 0x00, 0x00, 0x00


//--------------------- .nv.info._Z17swapImageCWKernelPfS_jjj --------------------------
	.section	.nv.info._Z17swapImageCWKernelPfS_jjj,"",@"SHT_CUDA_INFO"
	.sectionflags	@""
	.align	4


	//----- nvinfo : EIATTR_CUDA_API_VERSION
	.align		4
        /*0000*/ 	.byte	0x04, 0x37
        /*0002*/ 	.short	(.L_63 - .L_62)
.L_62:
        /*0004*/ 	.word	0x00000082


	//----- nvinfo : EIATTR_KPARAM_INFO
	.align		4
.L_63:
        /*0008*/ 	.byte	0x04, 0x17
        /*000a*/ 	.short	(.L_65 - .L_64)
.L_64:
        /*000c*/ 	.word	0x00000000
        /*0010*/ 	.short	0x0004
        /*0012*/ 	.short	0x0018
        /*0014*/ 	.byte	0x00, 0xf0, 0x11, 0x00


	//----- nvinfo : EIATTR_KPARAM_INFO
	.align		4
.L_65:
        /*0018*/ 	.byte	0x04, 0x17
        /*001a*/ 	.short	(.L_67 - .L_66)
.L_66:
        /*001c*/ 	.word	0x00000000
        /*0020*/ 	.short	0x0003
        /*0022*/ 	.short	0x0014
        /*0024*/ 	.byte	0x00, 0xf0, 0x11, 0x00


	//----- nvinfo : EIATTR_KPARAM_INFO
	.align		4
.L_67:
        /*0028*/ 	.byte	0x04, 0x17
        /*002a*/ 	.short	(.L_69 - .L_68)
.L_68:
        /*002c*/ 	.word	0x00000000
        /*0030*/ 	.short	0x0002
        /*0032*/ 	.short	0x0010
        /*0034*/ 	.byte	0x00, 0xf0, 0x11, 0x00


	//----- nvinfo : EIATTR_KPARAM_INFO
	.align		4
.L_69:
        /*0038*/ 	.byte	0x04, 0x17
        /*003a*/ 	.short	(.L_71 - .L_70)
.L_70:
        /*003c*/ 	.word	0x00000000
        /*0040*/ 	.short	0x0001
        /*0042*/ 	.short	0x0008
        /*0044*/ 	.byte	0x00, 0xf5, 0x21, 0x00


	//----- nvinfo : EIATTR_KPARAM_INFO
	.align		4
.L_71:
        /*0048*/ 	.byte	0x04, 0x17
        /*004a*/ 	.short	(.L_73 - .L_72)
.L_72:
        /*004c*/ 	.word	0x00000000
        /*0050*/ 	.short	0x0000
        /*0052*/ 	.short	0x0000
        /*0054*/ 	.byte	0x00, 0xf5, 0x21, 0x00


	//----- nvinfo : EIATTR_SPARSE_MMA_MASK
	.align		4
.L_73:
        /*0058*/ 	.byte	0x03, 0x50
        /*005a*/ 	.short	0x0000


	//----- nvinfo : EIATTR_MAXREG_COUNT
	.align		4
        /*005c*/ 	.byte	0x03, 0x1b
        /*005e*/ 	.short	0x00ff


	//----- nvinfo : EIATTR_MERCURY_ISA_VERSION
	.align		4
        /*0060*/ 	.byte	0x03, 0x5f
        /*0062*/ 	.short	0x0101


	//----- nvinfo : EIATTR_VRC_CTA_INIT_COUNT
	.align		4
        /*0064*/ 	.byte	0x02, 0x4a
	.zero		1
	.zero		1


	//----- nvinfo : EIATTR_EXIT_INSTR_OFFSETS
	.align		4
        /*0068*/ 	.byte	0x04, 0x1c
        /*006a*/ 	.short	(.L_75 - .L_74)


	//   ....[0]....
.L_74:
        /*006c*/ 	.word	0x00000120


	//   ....[1]....
        /*0070*/ 	.word	0x00000210


	//----- nvinfo : EIATTR_CBANK_PARAM_SIZE
	.align		4
.L_75:
        /*0074*/ 	.byte	0x03, 0x19
        /*0076*/ 	.short	0x001c


	//----- nvinfo : EIATTR_PARAM_CBANK
	.align		4
        /*0078*/ 	.byte	0x04, 0x0a
        /*007a*/ 	.short	(.L_77 - .L_76)
	.align		4
.L_76:
        /*007c*/ 	.word	index@(.nv.constant0._Z17swapImageCWKernelPfS_jjj)
        /*0080*/ 	.short	0x0380
        /*0082*/ 	.short	0x001c


	//----- nvinfo : EIATTR_SW_WAR
	.align		4
.L_77:
        /*0084*/ 	.byte	0x04, 0x36
        /*0086*/ 	.short	(.L_79 - .L_78)
.L_78:
        /*0088*/ 	.word	0x00000008
.L_79:


//--------------------- .nv.info._Z18swapImageCCWKernelPfS_jjj --------------------------
	.section	.nv.info._Z18swapImageCCWKernelPfS_jjj,"",@"SHT_CUDA_INFO"
	.sectionflags	@""
	.align	4


	//----- nvinfo : EIATTR_CUDA_API_VERSION
	.align		4
        /*0000*/ 	.byte	0x04, 0x37
        /*0002*/ 	.short	(.L_81 - .L_80)
.L_80:
        /*0004*/ 	.word	0x00000082


	//----- nvinfo : EIATTR_KPARAM_INFO
	.align		4
.L_81:
        /*0008*/ 	.byte	0x04, 0x17
        /*000a*/ 	.short	(.L_83 - .L_82)
.L_82:
        /*000c*/ 	.word	0x00000000
        /*0010*/ 	.short	0x0004
        /*0012*/ 	.short	0x0018
        /*0014*/ 	.byte	0x00, 0xf0, 0x11, 0x00


	//----- nvinfo : EIATTR_KPARAM_INFO
	.align		4
.L_83:
        /*0018*/ 	.byte	0x04, 0x17
        /*001a*/ 	.short	(.L_85 - .L_84)
.L_84:
        /*001c*/ 	.word	0x00000000
        /*0020*/ 	.short	0x0003
        /*0022*/ 	.short	0x0014
        /*0024*/ 	.byte	0x00, 0xf0, 0x11, 0x00


	//----- nvinfo : EIATTR_KPARAM_INFO
	.align		4
.L_85:
        /*0028*/ 	.byte	0x04, 0x17
        /*002a*/ 	.short	(.L_87 - .L_86)
.L_86:
        /*002c*/ 	.word	0x00000000
        /*0030*/ 	.short	0x0002
        /*0032*/ 	.short	0x0010
        /*0034*/ 	.byte	0x00, 0xf0, 0x11, 0x00


	//----- nvinfo : EIATTR_KPARAM_INFO
	.align		4
.L_87:
        /*0038*/ 	.byte	0x04, 0x17
        /*003a*/ 	.short	(.L_89 - .L_88)
.L_88:
        /*003c*/ 	.word	0x00000000
        /*0040*/ 	.short	0x0001
        /*0042*/ 	.short	0x0008
        /*0044*/ 	.byte	0x00, 0xf5, 0x21, 0x00


	//----- nvinfo : EIATTR_KPARAM_INFO
	.align		4
.L_89:
        /*0048*/ 	.byte	0x04, 0x17
        /*004a*/ 	.short	(.L_91 - .L_90)
.L_90:
        /*004c*/ 	.word	0x00000000
        /*0050*/ 	.short	0x0000
        /*0052*/ 	.short	0x0000
        /*0054*/ 	.byte	0x00, 0xf5, 0x21, 0x00


	//----- nvinfo : EIATTR_SPARSE_MMA_MASK
	.align		4
.L_91:
        /*0058*/ 	.byte	0x03, 0x50
        /*005a*/ 	.short	0x0000


	//----- nvinfo : EIATTR_MAXREG_COUNT
	.align		4
        /*005c*/ 	.byte	0x03, 0x1b
        /*005e*/ 	.short	0x00ff


	//----- nvinfo : EIATTR_MERCURY_ISA_VERSION
	.align		4
        /*0060*/ 	.byte	0x03, 0x5f
        /*0062*/ 	.short	0x0101


	//----- nvinfo : EIATTR_VRC_CTA_INIT_COUNT
	.align		4
        /*0064*/ 	.byte	0x02, 0x4a
	.zero		1
	.zero		1


	//----- nvinfo : EIATTR_EXIT_INSTR_OFFSETS
	.align		4
        /*0068*/ 	.byte	0x04, 0x1c
        /*006a*/ 	.short	(.L_93 - .L_92)


	//   ....[0]....
.L_92:
        /*006c*/ 	.word	0x00000120


	//   ....[1]....
        /*0070*/ 	.word	0x00000210


	//----- nvinfo : EIATTR_CBANK_PARAM_SIZE
	.align		4
.L_93:
        /*0074*/ 	.byte	0x03, 0x19
        /*0076*/ 	.short	0x001c


	//----- nvinfo : EIATTR_PARAM_CBANK
	.align		4
        /*0078*/ 	.byte	0x04, 0x0a
        /*007a*/ 	.short	(.L_95 - .L_94)
	.align		4
.L_94:
        /*007c*/ 	.word	index@(.nv.constant0._Z18swapImageCCWKernelPfS_jjj)
        /*0080*/ 	.short	0x0380
        /*0082*/ 	.short	0x001c


	//----- nvinfo : EIATTR_SW_WAR
	.align		4
.L_95:
        /*0084*/ 	.byte	0x04, 0x36
        /*0086*/ 	.short	(.L_97 - .L_96)
.L_96:
        /*0088*/ 	.word	0x00000008
.L_97:


//--------------------- .nv.info._Z30applyVerticalPottsSolverKernelPfS_PjS_S_S_S_fjjj --------------------------
	.section	.nv.info._Z30applyVerticalPottsSolverKernelPfS_PjS_S_S_S_fjjj,"",@"SHT_CUDA_INFO"
	.sectionflags	@""
	.align	4


	//----- nvinfo : EIATTR_CUDA_API_VERSION
	.align		4
        /*0000*/ 	.byte	0x04, 0x37
        /*0002*/ 	.short	(.L_99 - .L_98)
.L_98:
        /*0004*/ 	.word	0x00000082


	//----- nvinfo : EIATTR_KPARAM_INFO
	.align		4
.L_99:
        /*0008*/ 	.byte	0x04, 0x17
        /*000a*/ 	.short	(.L_101 - .L_100)
.L_100:
        /*000c*/ 	.word	0x00000000
        /*0010*/ 	.short	0x000a
        /*0012*/ 	.short	0x0044
        /*0014*/ 	.byte	0x00, 0xf0, 0x11, 0x00


	//----- nvinfo : EIATTR_KPARAM_INFO
	.align		4
.L_101:
        /*0018*/ 	.byte	0x04, 0x17
        /*001a*/ 	.short	(.L_103 - .L_102)
.L_102:
        /*001c*/ 	.word	0x00000000
        /*0020*/ 	.short	0x0009
        /*0022*/ 	.short	0x0040
        /*0024*/ 	.byte	0x00, 0xf0, 0x11, 0x00


	//----- nvinfo : EIATTR_KPARAM_INFO
	.align		4
.L_103:
        /*0028*/ 	.byte	0x04, 0x17
        /*002a*/ 	.short	(.L_105 - .L_104)
.L_104:
        /*002c*/ 	.word	0x00000000
        /*0030*/ 	.short	0x0008
        /*0032*/ 	.short	0x003c
        /*0034*/ 	.byte	0x00, 0xf0, 0x11, 0x00


	//----- nvinfo : EIATTR_KPARAM_INFO
	.align		4
.L_105:
        /*0038*/ 	.byte	0x04, 0x17
        /*003a*/ 	.short	(.L_107 - .L_106)
.L_106:
        /*003c*/ 	.word	0x00000000
        /*0040*/ 	.short	0x0007
        /*0042*/ 	.short	0x0038
        /*0044*/ 	.byte	0x00, 0xf0, 0x11, 0x00


	//----- nvinfo : EIATTR_KPARAM_INFO
	.align		4
.L_107:
        /*0048*/ 	.byte	0x04, 0x17
        /*004a*/ 	.short	(.L_109 - .L_108)
.L_108:
        /*004c*/ 	.word	0x00000000
        /*0050*/ 	.short	0x0006
        /*0052*/ 	.short	0x0030
        /*0054*/ 	.byte	0x00, 0xf5, 0x21, 0x00


	//----- nvinfo : EIATTR_KPARAM_INFO
	.align		4
.L_109:
        /*0058*/ 	.byte	0x04, 0x17
        /*005a*/ 	.short	(.L_111 - .L_110)
.L_110:
        /*005c*/ 	.word	0x00000000
        /*0060*/ 	.short	0x0005
        /*0062*/ 	.short	0x0028
        /*0064*/ 	.byte	0x00, 0xf5, 0x21, 0x00


	//----- nvinfo : EIATTR_KPARAM_INFO
	.align		4
.L_111:
        /*0068*/ 	.byte	0x04, 0x17
        /*006a*/ 	.short	(.L_113 - .L_112)
.L_112:
        /*006c*/ 	.word	0x00000000
        /*0070*/ 	.short	0x0004
        /*0072*/ 	.short	0x0020
        /*0074*/ 	.byte	0x00, 0xf5, 0x21, 0x00


	//----- nvinfo : EIATTR_KPARAM_INFO
	.align		4
.L_113:
        /*0078*/ 	.byte	0x04, 0x17
        /*007a*/ 	.short	(.L_115 - .L_114)
.L_114:
        /*007c*/ 	.word	0x00000000
        /*0080*/ 	.short	0x0003
        /*0082*/ 	.short	0x0018
        /*0084*/ 	.byte	0x00, 0xf5, 0x21, 0x00


	//----- nvinfo : EIATTR_KPARAM_INFO
	.align		4
.L_115:
        /*0088*/ 	.byte	0x04, 0x17
        /*008a*/ 	.short	(.L_117 - .L_116)
.L_116:
        /*008c*/ 	.word	0x00000000
        /*0090*/ 	.short	0x0002
        /*0092*/ 	.short	0x0010
        /*0094*/ 	.byte	0x00, 0xf5, 0x21, 0x00


	//----- nvinfo : EIATTR_KPARAM_INFO
	.align		4
.L_117:
        /*0098*/ 	.byte	0x04, 0x17
        /*009a*/ 	.short	(.L_119 - .L_118)
.L_118:
        /*009c*/ 	.word	0x00000000
        /*00a0*/ 	.short	0x0001
        /*00a2*/ 	.short	0x0008
        /*00a4*/ 	.byte	0x00, 0xf5, 0x21, 0x00


	//----- nvinfo : EIATTR_KPARAM_INFO
	.align		4
.L_119:
        /*00a8*/ 	.byte	0x04, 0x17
        /*00aa*/ 	.short	(.L_121 - .L_120)
.L_120:
        /*00ac*/ 	.word	0x00000000
        /*00b0*/ 	.short	0x0000
        /*00b2*/ 	.short	0x0000
        /*00b4*/ 	.byte	0x00, 0xf5, 0x21, 0x00


	//----- nvinfo : EIATTR_SPARSE_MMA_MASK
	.align		4
.L_121:
        /*00b8*/ 	.byte	0x03, 0x50
        /*00ba*/ 	.short	0x0000


	//----- nvinfo : EIATTR_MAXREG_COUNT
	.align		4
        /*00bc*/ 	.byte	0x03, 0x1b
        /*00be*/ 	.short	0x00ff


	//----- nvinfo : EIATTR_MERCURY_ISA_VERSION
	.align		4
        /*00c0*/ 	.byte	0x03, 0x5f
        /*00c2*/ 	.short	0x0101


	//----- nvinfo : EIATTR_VRC_CTA_INIT_COUNT
	.align		4
        /*00c4*/ 	.byte	0x02, 0x4a
	.zero		1
	.zero		1


	//----- nvinfo : EIATTR_EXIT_INSTR_OFFSETS
	.align		4
        /*00c8*/ 	.byte	0x04, 0x1c
        /*00ca*/ 	.short	(.L_123 - .L_122)


	//   ....[0]....
.L_122:
        /*00cc*/ 	.word	0x00000070


	//   ....[1]....
        /*00d0*/ 	.word	0x00004620


	//   ....[2]....
        /*00d4*/ 	.word	0x00005750


	//----- nvinfo : EIATTR_CRS_STACK_SIZE
	.align		4
.L_123:
        /*00d8*/ 	.byte	0x04, 0x1e
        /*00da*/ 	.short	(.L_125 - .L_124)
.L_124:
        /*00dc*/ 	.word	0x00000000


	//----- nvinfo : EIATTR_CBANK_PARAM_SIZE
	.align		4
.L_125:
        /*00e0*/ 	.byte	0x03, 0x19
        /*00e2*/ 	.short	0x0048


	//----- nvinfo : EIATTR_PARAM_CBANK
	.align		4
        /*00e4*/ 	.byte	0x04, 0x0a
        /*00e6*/ 	.short	(.L_127 - .L_126)
	.align		4
.L_126:
        /*00e8*/ 	.word	index@(.nv.constant0._Z30applyVerticalPottsSolverKernelPfS_PjS_S_S_S_fjjj)
        /*00ec*/ 	.short	0x0380
        /*00ee*/ 	.short	0x0048


	//----- nvinfo : EIATTR_SW_WAR
	.align		4
.L_127:
        /*00f0*/ 	.byte	0x04, 0x36
        /*00f2*/ 	.short	(.L_129 - .L_128)
.L_128:
        /*00f4*/ 	.word	0x00000008
.L_129:


//--------------------- .nv.info._Z32applyHorizontalPottsSolverKernelPfS_PjS_S_S_S_fjjj --------------------------
	.section	.nv.info._Z32applyHorizontalPottsSolverKernelPfS_PjS_S_S_S_fjjj,"",@"SHT_CUDA_INFO"
	.sectionflags	@""
	.align	4


	//----- nvinfo : EIATTR_CUDA_API_VERSION
	.align		4
        /*0000*/ 	.byte	0x04, 0x37
        /*0002*/ 	.short	(.L_131 - .L_130)
.L_130:
        /*0004*/ 	.word	0x00000082


	//----- nvinfo : EIATTR_KPARAM_INFO
	.align		4
.L_131:
        /*0008*/ 	.byte	0x04, 0x17
        /*000a*/ 	.short	(.L_133 - .L_132)
.L_132:
        /*000c*/ 	.word	0x00000000
        /*0010*/ 	.short	0x000a
        /*0012*/ 	.short	0x0044
        /*0014*/ 	.byte	0x00, 0xf0, 0x11, 0x00


	//----- nvinfo : EIATTR_KPARAM_INFO
	.align		4
.L_133:
        /*0018*/ 	.byte	0x04, 0x17
        /*001a*/ 	.short	(.L_135 - .L_134)
.L_134:
        /*001c*/ 	.word	0x00000000
        /*0020*/ 	.short	0x0009
        /*0022*/ 	.short	0x0040
        /*0024*/ 	.byte	0x00, 0xf0, 0x11, 0x00


	//----- nvinfo : EIATTR_KPARAM_INFO
	.align		4
.L_135:
        /*0028*/ 	.byte	0x04, 0x17
        /*002a*/ 	.short	(.L_137 - .L_136)
.L_136:
        /*002c*/ 	.word	0x00000000
        /*0030*/ 	.short	0x0008
        /*0032*/ 	.short	0x003c
        /*0034*/ 	.byte	0x00, 0xf0, 0x11, 0x00


	//----- nvinfo : EIATTR_KPARAM_INFO
	.align		4
.L_137:
        /*0038*/ 	.byte	0x04, 0x17
        /*003a*/ 	.short	(.L_139 - .L_138)
.L_138:
        /*003c*/ 	.word	0x00000000
        /*0040*/ 	.short	0x0007
        /*0042*/ 	.short	0x0038
        /*0044*/ 	.byte	0x00, 0xf0, 0x11, 0x00


	//----- nvinfo : EIATTR_KPARAM_INFO
	.align		4
.L_139:
        /*0048*/ 	.byte	0x04, 0x17
        /*004a*/ 	.short	(.L_141 - .L_140)
.L_140:
        /*004c*/ 	.word	0x00000000
        /*0050*/ 	.short	0x0006
        /*0052*/ 	.short	0x0030
        /*0054*/ 	.byte	0x00, 0xf5, 0x21, 0x00


	//----- nvinfo : EIATTR_KPARAM_INFO
	.align		4
.L_141:
        /*0058*/ 	.byte	0x04, 0x17
        /*005a*/ 	.short	(.L_143 - .L_142)
.L_142:
        /*005c*/ 	.word	0x00000000
        /*0060*/ 	.short	0x0005
        /*0062*/ 	.short	0x0028
        /*0064*/ 	.byte	0x00, 0xf5, 0x21, 0x00


	//----- nvinfo : EIATTR_KPARAM_INFO
	.align		4
.L_143:
        /*0068*/ 	.byte	0x04, 0x17
        /*006a*/ 	.short	(.L_145 - .L_144)
.L_144:
        /*006c*/ 	.word	0x00000000
        /*0070*/ 	.short	0x0004
        /*0072*/ 	.short	0x0020
        /*0074*/ 	.byte	0x00, 0xf5, 0x21, 0x00


	//----- nvinfo : EIATTR_KPARAM_INFO
	.align		4
.L_145:
        /*0078*/ 	.byte	0x04, 0x17
        /*007a*/ 	.short	(.L_147 - .L_146)
.L_146:
        /*007c*/ 	.word	0x00000000
        /*0080*/ 	.short	0x0003
        /*0082*/ 	.short	0x0018
        /*0084*/ 	.byte	0x00, 0xf5, 0x21, 0x00


	//----- nvinfo : EIATTR_KPARAM_INFO
	.align		4
.L_147:
        /*0088*/ 	.byte	0x04, 0x17
        /*008a*/ 	.short	(.L_149 - .L_148)
.L_148:
        /*008c*/ 	.word	0x00000000
        /*0090*/ 	.short	0x0002
        /*0092*/ 	.short	0x0010
        /*0094*/ 	.byte	0x00, 0xf5, 0x21, 0x00


	//----- nvinfo : EIATTR_KPARAM_INFO
	.align		4
.L_149:
        /*0098*/ 	.byte	0x04, 0x17
        /*009a*/ 	.short	(.L_151 - .L_150)
.L_150:
        /*009c*/ 	.word	0x00000000
        /*00a0*/ 	.short	0x0001
        /*00a2*/ 	.short	0x0008
        /*00a4*/ 	.byte	0x00, 0xf5, 0x21, 0x00


	//----- nvinfo : EIATTR_KPARAM_INFO
	.align		4
.L_151:
        /*00a8*/ 	.byte	0x04, 0x17
        /*00aa*/ 	.short	(.L_153 - .L_152)
.L_152:
        /*00ac*/ 	.word	0x00000000
        /*00b0*/ 	.short	0x0000
        /*00b2*/ 	.short	0x0000
        /*00b4*/ 	.byte	0x00, 0xf5, 0x21, 0x00


	//----- nvinfo : EIATTR_SPARSE_MMA_MASK
	.align		4
.L_153:
        /*00b8*/ 	.byte	0x03, 0x50
        /*00ba*/ 	.short	0x0000


	//----- nvinfo : EIATTR_MAXREG_COUNT
	.align		4
        /*00bc*/ 	.byte	0x03, 0x1b
        /*00be*/ 	.short	0x00ff


	//----- nvinfo : EIATTR_MERCURY_ISA_VERSION
	.align		4
        /*00c0*/ 	.byte	0x03, 0x5f
        /*00c2*/ 	.short	0x0101


	//----- nvinfo : EIATTR_VRC_CTA_INIT_COUNT
	.align		4
        /*00c4*/ 	.byte	0x02, 0x4a
	.zero		1
	.zero		1


	//----- nvinfo : EIATTR_EXIT_INSTR_OFFSETS
	.align		4
        /*00c8*/ 	.byte	0x04, 0x1c
        /*00ca*/ 	.short	(.L_155 - .L_154)


	//   ....[0]....
.L_154:
        /*00cc*/ 	.word	0x00000070


	//   ....[1]....
        /*00d0*/ 	.word	0x00004630


	//   ....[2]....
        /*00d4*/ 	.word	0x00005760


	//----- nvinfo : EIATTR_CRS_STACK_SIZE
	.align		4
.L_155:
        /*00d8*/ 	.byte	0x04, 0x1e
        /*00da*/ 	.short	(.L_157 - .L_156)
.L_156:
        /*00dc*/ 	.word	0x00000000


	//----- nvinfo : EIATTR_CBANK_PARAM_SIZE
	.align		4
.L_157:
        /*00e0*/ 	.byte	0x03, 0x19
        /*00e2*/ 	.short	0x0048


	//----- nvinfo : EIATTR_PARAM_CBANK
	.align		4
        /*00e4*/ 	.byte	0x04, 0x0a
        /*00e6*/ 	.short	(.L_159 - .L_158)
	.align		4
.L_158:
        /*00e8*/ 	.word	index@(.nv.constant0._Z32applyHorizontalPottsSolverKernelPfS_PjS_S_S_S_fjjj)
        /*00ec*/ 	.short	0x0380
        /*00ee*/ 	.short	0x0048


	//----- nvinfo : EIATTR_SW_WAR
	.align		4
.L_159:
        /*00f0*/ 	.byte	0x04, 0x36
        /*00f2*/ 	.short	(.L_161 - .L_160)
.L_160:
        /*00f4*/ 	.word	0x00000008
.L_161:


//--------------------- .nv.info._Z30updateLagrangeMultiplierKernelPfS_S_S_fjjj --------------------------
	.section	.nv.info._Z30updateLagrangeMultiplierKernelPfS_S_S_fjjj,"",@"SHT_CUDA_INFO"
	.sectionflags	@""
	.align	4


	//----- nvinfo : EIATTR_CUDA_API_VERSION
	.align		4
        /*0000*/ 	.byte	0x04, 0x37
        /*0002*/ 	.short	(.L_163 - .L_162)
.L_162:
        /*0004*/ 	.word	0x00000082


	//----- nvinfo : EIATTR_KPARAM_INFO
	.align		4
.L_163:
        /*0008*/ 	.byte	0x04, 0x17
        /*000a*/ 	.short	(.L_165 - .L_164)
.L_164:
        /*000c*/ 	.word	0x00000000
        /*0010*/ 	.short	0x0007
        /*0012*/ 	.short	0x002c
        /*0014*/ 	.byte	0x00, 0xf0, 0x11, 0x00


	//----- nvinfo : EIATTR_KPARAM_INFO
	.align		4
.L_165:
        /*0018*/ 	.byte	0x04, 0x17
        /*001a*/ 	.short	(.L_167 - .L_166)
.L_166:
        /*001c*/ 	.word	0x00000000
        /*0020*/ 	.short	0x0006
        /*0022*/ 	.short	0x0028
        /*0024*/ 	.byte	0x00, 0xf0, 0x11, 0x00


	//----- nvinfo : EIATTR_KPARAM_INFO
	.align		4
.L_167:
        /*0028*/ 	.byte	0x04, 0x17
        /*002a*/ 	.short	(.L_169 - .L_168)
.L_168:
        /*002c*/ 	.word	0x00000000
        /*0030*/ 	.short	0x0005
        /*0032*/ 	.short	0x0024
        /*0034*/ 	.byte	0x00, 0xf0, 0x11, 0x00


	//----- nvinfo : EIATTR_KPARAM_INFO
	.align		4
.L_169:
        /*0038*/ 	.byte	0x04, 0x17
        /*003a*/ 	.short	(.L_171 - .L_170)
.L_170:
        /*003c*/ 	.word	0x00000000
        /*0040*/ 	.short	0x0004
        /*0042*/ 	.short	0x0020
        /*0044*/ 	.byte	0x00, 0xf0, 0x11, 0x00


	//----- nvinfo : EIATTR_KPARAM_INFO
	.align		4
.L_171:
        /*0048*/ 	.byte	0x04, 0x17
        /*004a*/ 	.short	(.L_173 - .L_172)
.L_172:
        /*004c*/ 	.word	0x00000000
        /*0050*/ 	.short	0x0003
        /*0052*/ 	.short	0x0018
        /*0054*/ 	.byte	0x00, 0xf5, 0x21, 0x00


	//----- nvinfo : EIATTR_KPARAM_INFO
	.align		4
.L_173:
        /*0058*/ 	.byte	0x04, 0x17
        /*005a*/ 	.short	(.L_175 - .L_174)
.L_174:
        /*005c*/ 	.word	0x00000000
        /*0060*/ 	.short	0x0002
        /*0062*/ 	.short	0x0010
        /*0064*/ 	.byte	0x00, 0xf5, 0x21, 0x00


	//----- nvinfo : EIATTR_KPARAM_INFO
	.align		4
.L_175:
        /*0068*/ 	.byte	0x04, 0x17
        /*006a*/ 	.short	(.L_177 - .L_176)
.L_176:
        /*006c*/ 	.word	0x00000000
        /*0070*/ 	.short	0x0001
        /*0072*/ 	.short	0x0008
        /*0074*/ 	.byte	0x00, 0xf5, 0x21, 0x00


	//----- nvinfo : EIATTR_KPARAM_INFO
	.align		4
.L_177:
        /*0078*/ 	.byte	0x04, 0x17
        /*007a*/ 	.short	(.L_179 - .L_178)
.L_178:
        /*007c*/ 	.word	0x00000000
        /*0080*/ 	.short	0x0000
        /*0082*/ 	.short	0x0000
        /*0084*/ 	.byte	0x00, 0xf5, 0x21, 0x00


	//----- nvinfo : EIATTR_SPARSE_MMA_MASK
	.align		4
.L_179:
        /*0088*/ 	.byte	0x03, 0x50
        /*008a*/ 	.short	0x0000


	//----- nvinfo : EIATTR_MAXREG_COUNT
	.align		4
        /*008c*/ 	.byte	0x03, 0x1b
        /*008e*/ 	.short	0x00ff


	//----- nvinfo : EIATTR_MERCURY_ISA_VERSION
	.align		4
        /*0090*/ 	.byte	0x03, 0x5f
        /*0092*/ 	.short	0x0101


	//----- nvinfo : EIATTR_VRC_CTA_INIT_COUNT
	.align		4
        /*0094*/ 	.byte	0x02, 0x4a
	.zero		1
	.zero		1


	//----- nvinfo : EIATTR_EXIT_INSTR_OFFSETS
	.align		4
        /*0098*/ 	.byte	0x04, 0x1c
        /*009a*/ 	.short	(.L_181 - .L_180)


	//   ....[0]....
.L_180:
        /*009c*/ 	.word	0x00000120


	//   ....[1]....
        /*00a0*/ 	.word	0x00000260


	//----- nvinfo : EIATTR_CBANK_PARAM_SIZE
	.align		4
.L_181:
        /*00a4*/ 	.byte	0x03, 0x19
        /*00a6*/ 	.short	0x0030


	//----- nvinfo : EIATTR_PARAM_CBANK
	.align		4
        /*00a8*/ 	.byte	0x04, 0x0a
        /*00aa*/ 	.short	(.L_183 - .L_182)
	.align		4
.L_182:
        /*00ac*/ 	.word	index@(.nv.constant0._Z30updateLagrangeMultiplierKernelPfS_S_S_fjjj)
        /*00b0*/ 	.short	0x0380
        /*00b2*/ 	.short	0x0030


	//----- nvinfo : EIATTR_SW_WAR
	.align		4
.L_183:
        /*00b4*/ 	.byte	0x04, 0x36
        /*00b6*/ 	.short	(.L_185 - .L_184)
.L_184:
        /*00b8*/ 	.word	0x00000008
.L_185:


//--------------------- .nv.info._Z28prepareVerticalPottsProblemsPfS_S_S_S_S_fjjj --------------------------
	.section	.nv.info._Z28prepareVerticalPottsProblemsPfS_S_S_S_S_fjjj,"",@"SHT_CUDA_INFO"
	.sectionflags	@""
	.align	4


	//----- nvinfo : EIATTR_CUDA_API_VERSION
	.align		4
        /*0000*/ 	.byte	0x04, 0x37
        /*0002*/ 	.short	(.L_187 - .L_186)
.L_186:
        /*0004*/ 	.word	0x00000082


	//----- nvinfo : EIATTR_KPARAM_INFO
	.align		4
.L_187:
        /*0008*/ 	.byte	0x04, 0x17
        /*000a*/ 	.short	(.L_189 - .L_188)
.L_188:
        /*000c*/ 	.word	0x00000000
        /*0010*/ 	.short	0x0009
        /*0012*/ 	.short	0x003c
        /*0014*/ 	.byte	0x00, 0xf0, 0x11, 0x00


	//----- nvinfo : EIATTR_KPARAM_INFO
	.align		4
.L_189:
        /*0018*/ 	.byte	0x04, 0x17
        /*001a*/ 	.short	(.L_191 - .L_190)
.L_190:
        /*001c*/ 	.word	0x00000000
        /*0020*/ 	.short	0x0008
        /*0022*/ 	.short	0x0038
        /*0024*/ 	.byte	0x00, 0xf0, 0x11, 0x00


	//----- nvinfo : EIATTR_KPARAM_INFO
	.align		4
.L_191:
        /*0028*/ 	.byte	0x04, 0x17
        /*002a*/ 	.short	(.L_193 - .L_192)
.L_192:
        /*002c*/ 	.word	0x00000000
        /*0030*/ 	.short	0x0007
        /*0032*/ 	.short	0x0034
        /*0034*/ 	.byte	0x00, 0xf0, 0x11, 0x00


	//----- nvinfo : EIATTR_KPARAM_INFO
	.align		4
.L_193:
        /*0038*/ 	.byte	0x04, 0x17
        /*003a*/ 	.short	(.L_195 - .L_194)
.L_194:
        /*003c*/ 	.word	0x00000000
        /*0040*/ 	.short	0x0006
        /*0042*/ 	.short	0x0030
        /*0044*/ 	.byte	0x00, 0xf0, 0x11, 0x00


	//----- nvinfo : EIATTR_KPARAM_INFO
	.align		4
.L_195:
        /*0048*/ 	.byte	0x04, 0x17
        /*004a*/ 	.short	(.L_197 - .L_196)
.L_196:
        /*004c*/ 	.word	0x00000000
        /*0050*/ 	.short	0x0005
        /*0052*/ 	.short	0x0028
        /*0054*/ 	.byte	0x00, 0xf5, 0x21, 0x00


	//----- nvinfo : EIATTR_KPARAM_INFO
	.align		4
.L_197:
        /*0058*/ 	.byte	0x04, 0x17
        /*005a*/ 	.short	(.L_199 - .L_198)
.L_198:
        /*005c*/ 	.word	0x00000000
        /*0060*/ 	.short	0x0004
        /*0062*/ 	.short	0x0020
        /*0064*/ 	.byte	0x00, 0xf5, 0x21, 0x00


	//----- nvinfo : EIATTR_KPARAM_INFO
	.align		4
.L_199:
        /*0068*/ 	.byte	0x04, 0x17
        /*006a*/ 	.short	(.L_201 - .L_200)
.L_200:
        /*006c*/ 	.word	0x00000000
        /*0070*/ 	.short	0x0003
        /*0072*/ 	.short	0x0018
        /*0074*/ 	.byte	0x00, 0xf5, 0x21, 0x00


	//----- nvinfo : EIATTR_KPARAM_INFO
	.align		4
.L_201:
        /*0078*/ 	.byte	0x04, 0x17
        /*007a*/ 	.short	(.L_203 - .L_202)
.L_202:
        /*007c*/ 	.word	0x00000000
        /*0080*/ 	.short	0x0002
        /*0082*/ 	.short	0x0010
        /*0084*/ 	.byte	0x00, 0xf5, 0x21, 0x00


	//----- nvinfo : EIATTR_KPARAM_INFO
	.align		4
.L_203:
        /*0088*/ 	.byte	0x04, 0x17
        /*008a*/ 	.short	(.L_205 - .L_204)
.L_204:
        /*008c*/ 	.word	0x00000000
        /*0090*/ 	.short	0x0001
        /*0092*/ 	.short	0x0008
        /*0094*/ 	.byte	0x00, 0xf5, 0x21, 0x00


	//----- nvinfo : EIATTR_KPARAM_INFO
	.align		4
.L_205:
        /*0098*/ 	.byte	0x04, 0x17
        /*009a*/ 	.short	(.L_207 - .L_206)
.L_206:
        /*009c*/ 	.word	0x00000000
        /*00a0*/ 	.short	0x0000
        /*00a2*/ 	.short	0x0000
        /*00a4*/ 	.byte	0x00, 0xf5, 0x21, 0x00


	//----- nvinfo : EIATTR_SPARSE_MMA_MASK
	.align		4
.L_207:
        /*00a8*/ 	.byte	0x03, 0x50
        /*00aa*/ 	.short	0x0000


	//----- nvinfo : EIATTR_MAXREG_COUNT
	.align		4
        /*00ac*/ 	.byte	0x03, 0x1b
        /*00ae*/ 	.short	0x00ff


	//----- nvinfo : EIATTR_MERCURY_ISA_VERSION
	.align		4
        /*00b0*/ 	.byte	0x03, 0x5f
        /*00b2*/ 	.short	0x0101


	//----- nvinfo : EIATTR_VRC_CTA_INIT_COUNT
	.align		4
        /*00b4*/ 	.byte	0x02, 0x4a
	.zero		1
	.zero		1


	//----- nvinfo : EIATTR_EXIT_INSTR_OFFSETS
	.align		4
        /*00b8*/ 	.byte	0x04, 0x1c
        /*00ba*/ 	.short	(.L_209 - .L_208)


	//   ....[0]....
.L_208:
        /*00bc*/ 	.word	0x00000120


	//   ....[1]....
        /*00c0*/ 	.word	0x000003a0


	//----- nvinfo : EIATTR_CRS_STACK_SIZE
	.align		4
.L_209:
        /*00c4*/ 	.byte	0x04, 0x1e
        /*00c6*/ 	.short	(.L_211 - .L_210)
.L_210:
        /*00c8*/ 	.word	0x00000000


	//----- nvinfo : EIATTR_CBANK_PARAM_SIZE
	.align		4
.L_211:
        /*00cc*/ 	.byte	0x03, 0x19
        /*00ce*/ 	.short	0x0040


	//----- nvinfo : EIATTR_PARAM_CBANK
	.align		4
        /*00d0*/ 	.byte	0x04, 0x0a
        /*00d2*/ 	.short	(.L_213 - .L_212)
	.align		4
.L_212:
        /*00d4*/ 	.word	index@(.nv.constant0._Z28prepareVerticalPottsProblemsPfS_S_S_S_S_fjjj)
        /*00d8*/ 	.short	0x0380
        /*00da*/ 	.short	0x0040


	//----- nvinfo : EIATTR_SW_WAR
	.align		4
.L_213:
        /*00dc*/ 	.byte	0x04, 0x36
        /*00de*/ 	.short	(.L_215 - .L_214)
.L_214:
        /*00e0*/ 	.word	0x00000008
.L_215:


//--------------------- .nv.info._Z30prepareHorizontalPottsProblemsPfS_S_S_S_S_fjjj --------------------------
	.section	.nv.info._Z30prepareHorizontalPottsProblemsPfS_S_S_S_S_fjjj,"",@"SHT_CUDA_INFO"
	.sectionflags	@""
	.align	4


	//----- nvinfo : EIATTR_CUDA_API_VERSION
	.align		4
        /*0000*/ 	.byte	0x04, 0x37
        /*0002*/ 	.short	(.L_217 - .L_216)
.L_216:
        /*0004*/ 	.word	0x00000082


	//----- nvinfo : EIATTR_KPARAM_INFO
	.align		4
.L_217:
        /*0008*/ 	.byte	0x04, 0x17
        /*000a*/ 	.short	(.L_219 - .L_218)
.L_218:
        /*000c*/ 	.word	0x00000000
        /*0010*/ 	.short	0x0009
        /*0012*/ 	.short	0x003c
        /*0014*/ 	.byte	0x00, 0xf0, 0x11, 0x00


	//----- nvinfo : EIATTR_KPARAM_INFO
	.align		4
.L_219:
        /*0018*/ 	.byte	0x04, 0x17
        /*001a*/ 	.short	(.L_221 - .L_220)
.L_220:
        /*001c*/ 	.word	0x00000000
        /*0020*/ 	.short	0x0008
        /*0022*/ 	.short	0x0038
        /*0024*/ 	.byte	0x00, 0xf0, 0x11, 0x00


	//----- nvinfo : EIATTR_KPARAM_INFO
	.align		4
.L_221:
        /*0028*/ 	.byte	0x04, 0x17
        /*002a*/ 	.short	(.L_223 - .L_222)
.L_222:
        /*002c*/ 	.word	0x00000000
        /*0030*/ 	.short	0x0007
        /*0032*/ 	.short	0x0034
        /*0034*/ 	.byte	0x00, 0xf0, 0x11, 0x00


	//----- nvinfo : EIATTR_KPARAM_INFO
	.align		4
.L_223:
        /*0038*/ 	.byte	0x04, 0x17
        /*003a*/ 	.short	(.L_225 - .L_224)
.L_224:
        /*003c*/ 	.word	0x00000000
        /*0040*/ 	.short	0x0006
        /*0042*/ 	.short	0x0030
        /*0044*/ 	.byte	0x00, 0xf0, 0x11, 0x00


	//----- nvinfo : EIATTR_KPARAM_INFO
	.align		4
.L_225:
        /*0048*/ 	.byte	0x04, 0x17
        /*004a*/ 	.short	(.L_227 - .L_226)
.L_226:
        /*004c*/ 	.word	0x00000000
        /*0050*/ 	.short	0x0005
        /*0052*/ 	.short	0x0028
        /*0054*/ 	.byte	0x00, 0xf5, 0x21, 0x00


	//----- nvinfo : EIATTR_KPARAM_INFO
	.align		4
.L_227:
        /*0058*/ 	.byte	0x04, 0x17
        /*005a*/ 	.short	(.L_229 - .L_228)
.L_228:
        /*005c*/ 	.word	0x00000000
        /*0060*/ 	.short	0x0004
        /*0062*/ 	.short	0x0020
        /*0064*/ 	.byte	0x00, 0xf5, 0x21, 0x00


	//----- nvinfo : EIATTR_KPARAM_INFO
	.align		4
.L_229:
        /*0068*/ 	.byte	0x04, 0x17
        /*006a*/ 	.short	(.L_231 - .L_230)
.L_230:
        /*006c*/ 	.word	0x00000000
        /*0070*/ 	.short	0x0003
        /*0072*/ 	.short	0x0018
        /*0074*/ 	.byte	0x00, 0xf5, 0x21, 0x00


	//----- nvinfo : EIATTR_KPARAM_INFO
	.align		4
.L_231:
        /*0078*/ 	.byte	0x04, 0x17
        /*007a*/ 	.short	(.L_233 - .L_232)
.L_232:
        /*007c*/ 	.word	0x00000000
        /*0080*/ 	.short	0x0002
        /*0082*/ 	.short	0x0010
        /*0084*/ 	.byte	0x00, 0xf5, 0x21, 0x00


	//----- nvinfo : EIATTR_KPARAM_INFO
	.align		4
.L_233:
        /*0088*/ 	.byte	0x04, 0x17
        /*008a*/ 	.short	(.L_235 - .L_234)
.L_234:
        /*008c*/ 	.word	0x00000000
        /*0090*/ 	.short	0x0001
        /*0092*/ 	.short	0x0008
        /*0094*/ 	.byte	0x00, 0xf5, 0x21, 0x00


	//----- nvinfo : EIATTR_KPARAM_INFO
	.align		4
.L_235:
        /*0098*/ 	.byte	0x04, 0x17
        /*009a*/ 	.short	(.L_237 - .L_236)
.L_236:
        /*009c*/ 	.word	0x00000000
        /*00a0*/ 	.short	0x0000
        /*00a2*/ 	.short	0x0000
        /*00a4*/ 	.byte	0x00, 0xf5, 0x21, 0x00


	//----- nvinfo : EIATTR_SPARSE_MMA_MASK
	.align		4
.L_237:
        /*00a8*/ 	.byte	0x03, 0x50
        /*00aa*/ 	.short	0x0000


	//----- nvinfo : EIATTR_MAXREG_COUNT
	.align		4
        /*00ac*/ 	.byte	0x03, 0x1b
        /*00ae*/ 	.short	0x00ff


	//----- nvinfo : EIATTR_MERCURY_ISA_VERSION
	.align		4
        /*00b0*/ 	.byte	0x03, 0x5f
        /*00b2*/ 	.short	0x0101


	//----- nvinfo : EIATTR_VRC_CTA_INIT_COUNT
	.align		4
        /*00b4*/ 	.byte	0x02, 0x4a
	.zero		1
	.zero		1


	//----- nvinfo : EIATTR_EXIT_INSTR_OFFSETS
	.align		4
        /*00b8*/ 	.byte	0x04, 0x1c
        /*00ba*/ 	.short	(.L_239 - .L_238)


	//   ....[0]....
.L_238:
        /*00bc*/ 	.word	0x00000120


	//   ....[1]....
        /*00c0*/ 	.word	0x000003a0


	//----- nvinfo : EIATTR_CRS_STACK_SIZE
	.align		4
.L_239:
        /*00c4*/ 	.byte	0x04, 0x1e
        /*00c6*/ 	.short	(.L_241 - .L_240)
.L_240:
        /*00c8*/ 	.word	0x00000000


	//----- nvinfo : EIATTR_CBANK_PARAM_SIZE
	.align		4
.L_241:
        /*00cc*/ 	.byte	0x03, 0x19
        /*00ce*/ 	.short	0x0040


	//----- nvinfo : EIATTR_PARAM_CBANK
	.align		4
        /*00d0*/ 	.byte	0x04, 0x0a
        /*00d2*/ 	.short	(.L_243 - .L_242)
	.align		4
.L_242:
        /*00d4*/ 	.word	index@(.nv.constant0._Z30prepareHorizontalPottsProblemsPfS_S_S_S_S_fjjj)
        /*00d8*/ 	.short	0x0380
        /*00da*/ 	.short	0x0040


	//----- nvinfo : EIATTR_SW_WAR
	.align		4
.L_243:
        /*00dc*/ 	.byte	0x04, 0x36
        /*00de*/ 	.short	(.L_245 - .L_244)
.L_244:
        /*00e0*/ 	.word	0x00000008
.L_245:


//--------------------- .nv.info._Z24updateWeightsPrimeKernelPfS_jjff --------------------------
	.section	.nv.info._Z24updateWeightsPrimeKernelPfS_jjff,"",@"SHT_CUDA_INFO"
	.sectionflags	@""
	.align	4


	//----- nvinfo : EIATTR_CUDA_API_VERSION
	.align		4
        /*0000*/ 	.byte	0x04, 0x37
        /*0002*/ 	.short	(.L_247 - .L_246)
.L_246:
        /*0004*/ 	.word	0x00000082


	//----- nvinfo : EIATTR_KPARAM_INFO
	.align		4
.L_247:
        /*0008*/ 	.byte	0x04, 0x17
        /*000a*/ 	.short	(.L_249 - .L_248)
.L_248:
        /*000c*/ 	.word	0x00000000
        /*0010*/ 	.short	0x0005
        /*0012*/ 	.short	0x001c
        /*0014*/ 	.byte	0x00, 0xf0, 0x11, 0x00


	//----- nvinfo : EIATTR_KPARAM_INFO
	.align		4
.L_249:
        /*0018*/ 	.byte	0x04, 0x17
        /*001a*/ 	.short	(.L_251 - .L_250)
.L_250:
        /*001c*/ 	.word	0x00000000
        /*0020*/ 	.short	0x0004
        /*0022*/ 	.short	0x0018
        /*0024*/ 	.byte	0x00, 0xf0, 0x11, 0x00


	//----- nvinfo : EIATTR_KPARAM_INFO
	.align		4
.L_251:
        /*0028*/ 	.byte	0x04, 0x17
        /*002a*/ 	.short	(.L_253 - .L_252)
.L_252:
        /*002c*/ 	.word	0x00000000
        /*0030*/ 	.short	0x0003
        /*0032*/ 	.short	0x0014
        /*0034*/ 	.byte	0x00, 0xf0, 0x11, 0x00


	//----- nvinfo : EIATTR_KPARAM_INFO
	.align		4
.L_253:
        /*0038*/ 	.byte	0x04, 0x17
        /*003a*/ 	.short	(.L_255 - .L_254)
.L_254:
        /*003c*/ 	.word	0x00000000
        /*0040*/ 	.short	0x0002
        /*0042*/ 	.short	0x0010
        /*0044*/ 	.byte	0x00, 0xf0, 0x11, 0x00


	//----- nvinfo : EIATTR_KPARAM_INFO
	.align		4
.L_255:
        /*0048*/ 	.byte	0x04, 0x17
        /*004a*/ 	.short	(.L_257 - .L_256)
.L_256:
        /*004c*/ 	.word	0x00000000
        /*0050*/ 	.short	0x0001
        /*0052*/ 	.short	0x0008
        /*0054*/ 	.byte	0x00, 0xf5, 0x21, 0x00


	//----- nvinfo : EIATTR_KPARAM_INFO
	.align		4
.L_257:
        /*0058*/ 	.byte	0x04, 0x17
        /*005a*/ 	.short	(.L_259 - .L_258)
.L_258:
        /*005c*/ 	.word	0x00000000
        /*0060*/ 	.short	0x0000
        /*0062*/ 	.short	0x0000
        /*0064*/ 	.byte	0x00, 0xf5, 0x21, 0x00


	//----- nvinfo : EIATTR_SPARSE_MMA_MASK
	.align		4
.L_259:
        /*0068*/ 	.byte	0x03, 0x50
        /*006a*/ 	.short	0x0000


	//----- nvinfo : EIATTR_MAXREG_COUNT
	.align		4
        /*006c*/ 	.byte	0x03, 0x1b
        /*006e*/ 	.short	0x00ff


	//----- nvinfo : EIATTR_MERCURY_ISA_VERSION
	.align		4
        /*0070*/ 	.byte	0x03, 0x5f
        /*0072*/ 	.short	0x0101


	//----- nvinfo : EIATTR_VRC_CTA_INIT_COUNT
	.align		4
        /*0074*/ 	.byte	0x02, 0x4a
	.zero		1
	.zero		1


	//----- nvinfo : EIATTR_EXIT_INSTR_OFFSETS
	.align		4
        /*0078*/ 	.byte	0x04, 0x1c
        /*007a*/ 	.short	(.L_261 - .L_260)


	//   ....[0]....
.L_260:
        /*007c*/ 	.word	0x000000c0


	//   ....[1]....
        /*0080*/ 	.word	0x00000170


	//----- nvinfo : EIATTR_CBANK_PARAM_SIZE
	.align		4
.L_261:
        /*0084*/ 	.byte	0x03, 0x19
        /*0086*/ 	.short	0x0020


	//----- nvinfo : EIATTR_PARAM_CBANK
	.align		4
        /*0088*/ 	.byte	0x04, 0x0a
        /*008a*/ 	.short	(.L_263 - .L_262)
	.align		4
.L_262:
        /*008c*/ 	.word	index@(.nv.constant0._Z24updateWeightsPrimeKernelPfS_jjff)
        /*0090*/ 	.short	0x0380
        /*0092*/ 	.short	0x0020


	//----- nvinfo : EIATTR_SW_WAR
	.align		4
.L_263:
        /*0094*/ 	.byte	0x04, 0x36
        /*0096*/ 	.short	(.L_265 - .L_264)
.L_264:
        /*0098*/ 	.word	0x00000008
.L_265:


//--------------------- .nv.info._Z16setWeightsKernelPfjj --------------------------
	.section	.nv.info._Z16setWeightsKernelPfjj,"",@"SHT_CUDA_INFO"
	.sectionflags	@""
	.align	4


	//----- nvinfo : EIATTR_CUDA_API_VERSION
	.align		4
        /*0000*/ 	.byte	0x04, 0x37
        /*0002*/ 	.short	(.L_267 - .L_266)
.L_266:
        /*0004*/ 	.word	0x00000082


	//----- nvinfo : EIATTR_KPARAM_INFO
	.align		4
.L_267:
        /*0008*/ 	.byte	0x04, 0x17
        /*000a*/ 	.short	(.L_269 - .L_268)
.L_268:
        /*000c*/ 	.word	0x00000000
        /*0010*/ 	.short	0x0002
        /*0012*/ 	.short	0x000c
        /*0014*/ 	.byte	0x00, 0xf0, 0x11, 0x00


	//----- nvinfo : EIATTR_KPARAM_INFO
	.align		4
.L_269:
        /*0018*/ 	.byte	0x04, 0x17
        /*001a*/ 	.short	(.L_271 - .L_270)
.L_270:
        /*001c*/ 	.word	0x00000000
        /*0020*/ 	.short	0x0001
        /*0022*/ 	.short	0x0008
        /*0024*/ 	.byte	0x00, 0xf0, 0x11, 0x00


	//----- nvinfo : EIATTR_KPARAM_INFO
	.align		4
.L_271:
        /*0028*/ 	.byte	0x04, 0x17
        /*002a*/ 	.short	(.L_273 - .L_272)
.L_272:
        /*002c*/ 	.word	0x00000000
        /*0030*/ 	.short	0x0000
        /*0032*/ 	.short	0x0000
        /*0034*/ 	.byte	0x00, 0xf5, 0x21, 0x00


	//----- nvinfo : EIATTR_SPARSE_MMA_MASK
	.align		4
.L_273:
        /*0038*/ 	.byte	0x03, 0x50
        /*003a*/ 	.short	0x0000


	//----- nvinfo : EIATTR_MAXREG_COUNT
	.align		4
        /*003c*/ 	.byte	0x03, 0x1b
        /*003e*/ 	.short	0x00ff


	//----- nvinfo : EIATTR_MERCURY_ISA_VERSION
	.align		4
        /*0040*/ 	.byte	0x03, 0x5f
        /*0042*/ 	.short	0x0101


	//----- nvinfo : EIATTR_VRC_CTA_INIT_COUNT
	.align		4
        /*0044*/ 	.byte	0x02, 0x4a
	.zero		1
	.zero		1


	//----- nvinfo : EIATTR_EXIT_INSTR_OFFSETS
	.align		4
        /*0048*/ 	.byte	0x04, 0x1c
        /*004a*/ 	.short	(.L_275 - .L_274)


	//   ....[0]....
.L_274:
        /*004c*/ 	.word	0x000000c0


	//   ....[1]....
        /*0050*/ 	.word	0x00000130


	//----- nvinfo : EIATTR_CBANK_PARAM_SIZE
	.align		4
.L_275:
        /*0054*/ 	.byte	0x03, 0x19
        /*0056*/ 	.short	0x0010


	//----- nvinfo : EIATTR_PARAM_CBANK
	.align		4
        /*0058*/ 	.byte	0x04, 0x0a
        /*005a*/ 	.short	(.L_277 - .L_276)
	.align		4
.L_276:
        /*005c*/ 	.word	index@(.nv.constant0._Z16setWeightsKernelPfjj)
        /*0060*/ 	.short	0x0380
        /*0062*/ 	.short	0x0010


	//----- nvinfo : EIATTR_SW_WAR
	.align		4
.L_277:
        /*0064*/ 	.byte	0x04, 0x36
        /*0066*/ 	.short	(.L_279 - .L_278)
.L_278:
        /*0068*/ 	.word	0x00000008
.L_279:


//--------------------- .nv.callgraph             --------------------------
	.section	.nv.callgraph,"",@"SHT_CUDA_CALLGRAPH"
	.align	4
	.sectionentsize	8
	.align		4
        /*0000*/ 	.word	0x00000000
	.align		4
        /*0004*/ 	.word	0xffffffff
	.align		4
        /*0008*/ 	.word	0x00000000
	.align		4
        /*000c*/ 	.word	0xfffffffe
	.align		4
        /*0010*/ 	.word	0x00000000
	.align		4
        /*0014*/ 	.word	0xfffffffd
	.align		4
        /*0018*/ 	.word	0x00000000
	.align		4
        /*001c*/ 	.word	0xfffffffc


//--------------------- .text._Z17swapImageCWKernelPfS_jjj --------------------------
	.section	.text._Z17swapImageCWKernelPfS_jjj,"ax",@progbits
	.align	128
        .global         _Z17swapImageCWKernelPfS_jjj
        .type           _Z17swapImageCWKernelPfS_jjj,@function
        .size           _Z17swapImageCWKernelPfS_jjj,(.L_x_203 - _Z17swapImageCWKernelPfS_jjj)
        .other          _Z17swapImageCWKernelPfS_jjj,@"STO_CUDA_ENTRY STV_DEFAULT"
_Z17swapImageCWKernelPfS_jjj:
.text._Z17swapImageCWKernelPfS_jjj:
[----:B------:R-:W-:Y:S01]  /*0000*/  LDC R1, c[0x0][0x37c] ;  /* 0x0000df00ff017b82 */ /* 0x000fe20000000800 */
[----:B------:R-:W0:Y:S01]  /*0010*/  S2R R7, SR_TID.Y ;  /* 0x0000000000077919 */ /* 0x000e220000002200 */
[----:B------:R-:W1:Y:S01]  /*0020*/  LDCU UR4, c[0x0][0x360] ;  /* 0x00006c00ff0477ac */ /* 0x000e620008000800 */
[----:B------:R-:W0:Y:S01]  /*0030*/  S2R R2, SR_CTAID.Y ;  /* 0x0000000000027919 */ /* 0x000e220000002600 */
[----:B------:R-:W0:Y:S01]  /*0040*/  LDCU UR5, c[0x0][0x364] ;  /* 0x00006c80ff0577ac */ /* 0x000e220008000800 */
[----:B------:R-:W1:Y:S01]  /*0050*/  S2R R0, SR_TID.X ;  /* 0x0000000000007919 */ /* 0x000e620000002100 */
[----:B------:R-:W2:Y:S01]  /*0060*/  LDCU.64 UR8, c[0x0][0x390] ;  /* 0x00007200ff0877ac */ /* 0x000ea20008000a00 */
[----:B------:R-:W1:Y:S01]  /*0070*/  S2R R3, SR_CTAID.X ;  /* 0x0000000000037919 */ /* 0x000e620000002500 */
[----:B------:R-:W3:Y:S01]  /*0080*/  LDCU UR6, c[0x0][0x368] ;  /* 0x00006d00ff0677ac */ /* 0x000ee20008000800 */
[----:B------:R-:W3:Y:S01]  /*0090*/  S2R R4, SR_TID.Z ;  /* 0x0000000000047919 */ /* 0x000ee20000002300 */
[----:B------:R-:W4:Y:S01]  /*00a0*/  LDCU UR7, c[0x0][0x398] ;  /* 0x00007300ff0777ac */ /* 0x000f220008000800 */
[----:B------:R-:W3:Y:S01]  /*00b0*/  S2R R5, SR_CTAID.Z ;  /* 0x0000000000057919 */ /* 0x000ee20000002700 */
[----:B0-----:R-:W-:-:S05]  /*00c0*/  IMAD R7, R2, UR5, R7 ;  /* 0x0000000502077c24 */ /* 0x001fca000f8e0207 */
[----:B--2---:R-:W-:Y:S01]  /*00d0*/  ISETP.GE.U32.AND P0, PT, R7, UR9, PT ;  /* 0x0000000907007c0c */ /* 0x004fe2000bf06070 */
[----:B-1----:R-:W-:-:S05]  /*00e0*/  IMAD R0, R3, UR4, R0 ;  /* 0x0000000403007c24 */ /* 0x002fca000f8e0200 */
[----:B------:R-:W-:Y:S01]  /*00f0*/  ISETP.GE.U32.OR P0, PT, R0, UR8, P0 ;  /* 0x0000000800007c0c */ /* 0x000fe20008706470 */
[----:B---3--:R-:W-:-:S05]  /*0100*/  IMAD R4, R5, UR6, R4 ;  /* 0x0000000605047c24 */ /* 0x008fca000f8e0204 */
[----:B----4-:R-:W-:-:S13]  /*0110*/  ISETP.GE.U32.OR P0, PT, R4, UR7, P0 ;  /* 0x0000000704007c0c */ /* 0x010fda0008706470 */
[----:B------:R-:W-:Y:S05]  /*0120*/  @P0 EXIT ;  /* 0x000000000000094d */ /* 0x000fea0003800000 */
[----:B------:R-:W0:Y:S01]  /*0130*/  LDC.64 R2, c[0x0][0x380] ;  /* 0x0000e000ff027b82 */ /* 0x000e220000000a00 */
[----:B------:R-:W1:Y:S01]  /*0140*/  LDCU.64 UR4, c[0x0][0x358] ;  /* 0x00006b00ff0477ac */ /* 0x000e620008000a00 */
[----:B------:R-:W-:Y:S02]  /*0150*/  IMAD R9, R4, UR8, RZ ;  /* 0x0000000804097c24 */ /* 0x000fe4000f8e02ff */
[----:B------:R-:W-:-:S04]  /*0160*/  IMAD R4, R7, UR8, R0 ;  /* 0x0000000807047c24 */ /* 0x000fc8000f8e0200 */
[----:B------:R-:W-:-:S04]  /*0170*/  IMAD R5, R9, UR9, R4 ;  /* 0x0000000909057c24 */ /* 0x000fc8000f8e0204 */
[----:B0-----:R-:W-:Y:S02]  /*0180*/  IMAD.WIDE.U32 R2, R5, 0x4, R2 ;  /* 0x0000000405027825 */ /* 0x001fe400078e0002 */
[----:B------:R-:W0:Y:S04]  /*0190*/  LDC.64 R4, c[0x0][0x388] ;  /* 0x0000e200ff047b82 */ /* 0x000e280000000a00 */
[----:B-1----:R-:W2:Y:S01]  /*01a0*/  LDG.E R3, desc[UR4][R2.64] ;  /* 0x0000000402037981 */ /* 0x002ea2000c1e1900 */
[----:B------:R-:W-:-:S04]  /*01b0*/  LOP3.LUT R7, RZ, R7, RZ, 0x33, !PT ;  /* 0x00000007ff077212 */ /* 0x000fc800078e33ff */
[----:B------:R-:W-:-:S05]  /*01c0*/  IADD3 R7, PT, PT, R7, UR9, RZ ;  /* 0x0000000907077c10 */ /* 0x000fca000fffe0ff */
[----:B------:R-:W-:-:S04]  /*01d0*/  IMAD R0, R0, UR9, R7 ;  /* 0x0000000900007c24 */ /* 0x000fc8000f8e0207 */
[----:B------:R-:W-:-:S04]  /*01e0*/  IMAD R9, R9, UR9, R0 ;  /* 0x0000000909097c24 */ /* 0x000fc8000f8e0200 */
[----:B0-----:R-:W-:-:S05]  /*01f0*/  IMAD.WIDE.U32 R4, R9, 0x4, R4 ;  /* 0x0000000409047825 */ /* 0x001fca00078e0004 */
[----:B--2---:R-:W-:Y:S01]  /*0200*/  STG.E desc[UR4][R4.64], R3 ;  /* 0x0000000304007986 */ /* 0x004fe2000c101904 */
[----:B------:R-:W-:Y:S05]  /*0210*/  EXIT ;  /* 0x000000000000794d */ /* 0x000fea0003800000 */
.L_x_0:
[----:B------:R-:W-:-:S00]  /*0220*/  BRA `(.L_x_0) ;  /* 0xfffffffc00fc7947 */ /* 0x000fc0000383ffff */
[----:B------:R-:W-:-:S00]  /*0230*/  NOP ;  /* 0x0000000000007918 */ /* 0x000fc00000000000 */
        /* <DEDUP_REMOVED lines=12> */
.L_x_203:


//--------------------- .text._Z18swapImageCCWKernelPfS_jjj --------------------------
	.section	.text._Z18swapImageCCWKernelPfS_jjj,"ax",@progbits
	.align	128
        .global         _Z18swapImageCCWKernelPfS_jjj
        .type           _Z18swapImageCCWKernelPfS_jjj,@function
        .size           _Z18swapImageCCWKernelPfS_jjj,(.L_x_204 - _Z18swapImageCCWKernelPfS_jjj)
        .other          _Z18swapImageCCWKernelPfS_jjj,@"STO_CUDA_ENTRY STV_DEFAULT"
_Z18swapImageCCWKernelPfS_jjj:
.text._Z18swapImageCCWKernelPfS_jjj:
        /* <DEDUP_REMOVED lines=34> */
.L_x_1:
        /* <DEDUP_REMOVED lines=14> */
.L_x_204:


//--------------------- .text._Z30applyVerticalPottsSolverKernelPfS_PjS_S_S_S_fjjj --------------------------
	.section	.text._Z30applyVerticalPottsSolverKernelPfS_PjS_S_S_S_fjjj,"ax",@progbits
	.align	128
        .global         _Z30applyVerticalPottsSolverKernelPfS_PjS_S_S_S_fjjj
        .type           _Z30applyVerticalPottsSolverKernelPfS_PjS_S_S_S_fjjj,@function
        .size           _Z30applyVerticalPottsSolverKernelPfS_PjS_S_S_S_fjjj,(.L_x_199 - _Z30applyVerticalPottsSolverKernelPfS_PjS_S_S_S_fjjj)
        .other          _Z30applyVerticalPottsSolverKernelPfS_PjS_S_S_S_fjjj,@"STO_CUDA_ENTRY STV_DEFAULT"
_Z30applyVerticalPottsSolverKernelPfS_PjS_S_S_S_fjjj:
.text._Z30applyVerticalPottsSolverKernelPfS_PjS_S_S_S_fjjj:
[----:B------:R-:W-:Y:S01]  /*0000*/  LDC R1, c[0x0][0x37c] ;  /* 0x0000df00ff017b82 */ /* 0x000fe20000000800 */
[----:B------:R-:W0:Y:S01]  /*0010*/  S2R R4, SR_TID.X ;  /* 0x0000000000047919 */ /* 0x000e220000002100 */
[----:B------:R-:W0:Y:S01]  /*0020*/  LDCU UR4, c[0x0][0x360] ;  /* 0x00006c00ff0477ac */ /* 0x000e220008000800 */
[----:B------:R-:W0:Y:S01]  /*0030*/  S2R R3, SR_CTAID.X ;  /* 0x0000000000037919 */ /* 0x000e220000002500 */
[----:B------:R-:W1:Y:S01]  /*0040*/  LDCU UR7, c[0x0][0x3bc] ;  /* 0x00007780ff0777ac */ /* 0x000e620008000800 */
[----:B0-----:R-:W-:-:S05]  /*0050*/  IMAD R4, R3, UR4, R4 ;  /* 0x0000000403047c24 */ /* 0x001fca000f8e0204 */
[----:B-1----:R-:W-:-:S13]  /*0060*/  ISETP.GE.U32.AND P0, PT, R4, UR7, PT ;  /* 0x0000000704007c0c */ /* 0x002fda000bf06070 */
[----:B------:R-:W-:Y:S05]  /*0070*/  @P0 EXIT ;  /* 0x000000000000094d */ /* 0x000fea0003800000 */
[----:B------:R-:W0:Y:S01]  /*0080*/  LDCU UR18, c[0x0][0x3c0] ;  /* 0x00007800ff1277ac */ /* 0x000e220008000800 */
[----:B------:R-:W1:Y:S01]  /*0090*/  LDCU UR4, c[0x0][0x3c0] ;  /* 0x00007800ff0477ac */ /* 0x000e620008000800 */
[----:B------:R-:W2:Y:S01]  /*00a0*/  LDCU.64 UR10, c[0x0][0x358] ;  /* 0x00006b00ff0a77ac */ /* 0x000ea20008000a00 */
[----:B0-----:R-:W-:Y:S01]  /*00b0*/  UISETP.NE.AND UP0, UPT, UR18, URZ, UPT ;  /* 0x000000ff1200728c */ /* 0x001fe2000bf05270 */
[----:B-1----:R-:W-:-:S08]  /*00c0*/  MOV R5, UR4 ;  /* 0x0000000400057c02 */ /* 0x002fd00008000f00 */
[----:B--2---:R-:W-:Y:S05]  /*00d0*/  BRA.U !UP0, `(.L_x_2) ;  /* 0x0000004508207547 */ /* 0x004fea000b800000 */
[----:B------:R-:W0:Y:S01]  /*00e0*/  LDCU UR19, c[0x0][0x3c4] ;  /* 0x00007880ff1377ac */ /* 0x000e220008000800 */
[----:B------:R-:W-:Y:S01]  /*00f0*/  IMAD R6, R4, UR18, R4 ;  /* 0x0000001204067c24 */ /* 0x000fe2000f8e0204 */
[----:B------:R-:W-:Y:S02]  /*0100*/  UIMAD UR9, UR7, UR18, URZ ;  /* 0x00000012070972a4 */ /* 0x000fe4000f8e02ff */
[----:B------:R-:W-:-:S04]  /*0110*/  UIADD3 UR6, UPT, UPT, UR18, 0x1, URZ ;  /* 0x0000000112067890 */ /* 0x000fc8000fffe0ff */
[----:B------:R-:W-:Y:S02]  /*0120*/  UIADD3 UR7, UPT, UPT, UR6, UR7, UR9 ;  /* 0x0000000706077290 */ /* 0x000fe4000fffe009 */
[----:B0-----:R-:W-:-:S09]  /*0130*/  UISETP.NE.AND UP0, UPT, UR19, URZ, UPT ;  /* 0x000000ff1300728c */ /* 0x001fd2000bf05270 */
[----:B------:R-:W-:Y:S05]  /*0140*/  BRA.U UP0, `(.L_x_3) ;  /* 0x0000000d00987547 */ /* 0x000fea000b800000 */
[----:B------:R-:W-:Y:S01]  /*0150*/  UISETP.GE.U32.AND UP0, UPT, UR18, 0x8, UPT ;  /* 0x000000081200788c */ /* 0x000fe2000bf06070 */
[----:B------:R-:W-:Y:S01]  /*0160*/  HFMA2 R7, -RZ, RZ, 0, 0 ;  /* 0x00000000ff077431 */ /* 0x000fe200000001ff */
[----:B------:R-:W-:-:S04]  /*0170*/  ULOP3.LUT UR5, UR18, 0x7, URZ, 0xc0, !UPT ;  /* 0x0000000712057892 */ /* 0x000fc8000f8ec0ff */
[----:B------:R-:W-:-:S03]  /*0180*/  UISETP.NE.AND UP1, UPT, UR5, URZ, UPT ;  /* 0x000000ff0500728c */ /* 0x000fc6000bf25270 */
[----:B------:R-:W-:Y:S08]  /*0190*/  BRA.U !UP0, `(.L_x_4) ;  /* 0x0000000508b47547 */ /* 0x000ff0000b800000 */
[----:B------:R-:W-:-:S06]  /*01a0*/  ULOP3.LUT UR4, UR18, 0xfffffff8, URZ, 0xc0, !UPT ;  /* 0xfffffff812047892 */ /* 0x000fcc000f8ec0ff */
[----:B------:R-:W-:Y:S01]  /*01b0*/  MOV R7, UR4 ;  /* 0x0000000400077c02 */ /* 0x000fe20008000f00 */
[----:B------:R-:W-:-:S06]  /*01c0*/  UMOV UR4, URZ ;  /* 0x000000ff00047c82 */ /* 0x000fcc0008000000 */
.L_x_5:
[----:B------:R-:W0:Y:S01]  /*01d0*/  LDC.64 R10, c[0x0][0x388] ;  /* 0x0000e200ff0a7b82 */ /* 0x000e220000000a00 */
[----:B--2---:R-:W-:-:S05]  /*01e0*/  MOV R15, UR4 ;  /* 0x00000004000f7c02 */ /* 0x004fca0008000f00 */
[C---:B------:R-:W-:Y:S02]  /*01f0*/  IMAD R15, R4.reuse, UR18, R15 ;  /* 0x00000012040f7c24 */ /* 0x040fe4000f8e020f */
[----:B------:R-:W1:Y:S03]  /*0200*/  LDC.64 R8, c[0x0][0x3a8] ;  /* 0x0000ea00ff087b82 */ /* 0x000e660000000a00 */
[----:B------:R-:W-:-:S05]  /*0210*/  IADD3 R13, PT, PT, R4, R15, RZ ;  /* 0x0000000f040d7210 */ /* 0x000fca0007ffe0ff */
[----:B------:R-:W2:Y:S01]  /*0220*/  LDC.64 R2, c[0x0][0x3b0] ;  /* 0x0000ec00ff027b82 */ /* 0x000ea20000000a00 */
[----:B0-----:R-:W-:-:S06]  /*0230*/  IMAD.WIDE.U32 R20, R15, 0x4, R10 ;  /* 0x000000040f147825 */ /* 0x001fcc00078e000a */
[----:B------:R-:W3:Y:S01]  /*0240*/  LDG.E R21, desc[UR10][R20.64] ;  /* 0x0000000a14157981 */ /* 0x000ee2000c1e1900 */
[----:B-1----:R-:W-:-:S05]  /*0250*/  IMAD.WIDE.U32 R22, R13, 0x4, R8 ;  /* 0x000000040d167825 */ /* 0x002fca00078e0008 */
[----:B------:R-:W3:Y:S01]  /*0260*/  LDG.E R0, desc[UR10][R22.64] ;  /* 0x0000000a16007981 */ /* 0x000ee2000c1e1900 */
[C---:B------:R-:W-:Y:S01]  /*0270*/  IADD3 R19, PT, PT, R13.reuse, 0x1, RZ ;  /* 0x000000010d137810 */ /* 0x040fe20007ffe0ff */
[----:B--2---:R-:W-:-:S04]  /*0280*/  IMAD.WIDE.U32 R24, R13, 0x4, R2 ;  /* 0x000000040d187825 */ /* 0x004fc800078e0002 */
[----:B------:R-:W-:-:S04]  /*0290*/  IMAD.WIDE.U32 R16, R19, 0x4, R8 ;  /* 0x0000000413107825 */ /* 0x000fc800078e0008 */
[----:B---3--:R-:W-:-:S05]  /*02a0*/  FFMA R29, RZ, R21, R0 ;  /* 0x00000015ff1d7223 */ /* 0x008fca0000000000 */
[----:B------:R0:W-:Y:S04]  /*02b0*/  STG.E desc[UR10][R16.64], R29 ;  /* 0x0000001d10007986 */ /* 0x0001e8000c10190a */
[----:B------:R-:W2:Y:S01]  /*02c0*/  LDG.E R24, desc[UR10][R24.64] ;  /* 0x0000000a18187981 */ /* 0x000ea2000c1e1900 */
[----:B------:R-:W-:Y:S01]  /*02d0*/  IADD3 R27, PT, PT, R15, 0x1, RZ ;  /* 0x000000010f1b7810 */ /* 0x000fe20007ffe0ff */
[----:B------:R-:W-:-:S04]  /*02e0*/  IMAD.WIDE.U32 R18, R19, 0x4, R2 ;  /* 0x0000000413127825 */ /* 0x000fc800078e0002 */
[----:B------:R-:W-:-:S04]  /*02f0*/  IMAD.WIDE.U32 R26, R27, 0x4, R10 ;  /* 0x000000041b1a7825 */ /* 0x000fc800078e000a */
[----:B--2---:R-:W-:-:S05]  /*0300*/  FADD R31, R21, R24 ;  /* 0x00000018151f7221 */ /* 0x004fca0000000000 */
[----:B------:R-:W-:Y:S04]  /*0310*/  STG.E desc[UR10][R18.64], R31 ;  /* 0x0000001f12007986 */ /* 0x000fe8000c10190a */
[----:B------:R-:W0:Y:S04]  /*0320*/  LDG.E R0, desc[UR10][R16.64] ;  /* 0x0000000a10007981 */ /* 0x000e28000c1e1900 */
[----:B------:R-:W0:Y:S01]  /*0330*/  LDG.E R27, desc[UR10][R26.64] ;  /* 0x0000000a1a1b7981 */ /* 0x000e22000c1e1900 */
[----:B------:R-:W-:-:S05]  /*0340*/  IADD3 R23, PT, PT, R13, 0x2, RZ ;  /* 0x000000020d177810 */ /* 0x000fca0007ffe0ff */
[----:B------:R-:W-:-:S04]  /*0350*/  IMAD.WIDE.U32 R20, R23, 0x4, R8 ;  /* 0x0000000417147825 */ /* 0x000fc800078e0008 */
[----:B0-----:R-:W-:-:S05]  /*0360*/  FFMA R29, RZ, R27, R0 ;  /* 0x0000001bff1d7223 */ /* 0x001fca0000000000 */
        /* <DEDUP_REMOVED lines=42> */
[----:B------:R1:W-:Y:S04]  /*0610*/  STG.E desc[UR10][R18.64], R31 ;  /* 0x0000001f12007986 */ /* 0x0003e8000c10190a */
        /* <DEDUP_REMOVED lines=12> */
[----:B------:R-:W3:Y:S04]  /*06e0*/  LDG.E R0, desc[UR10][R20.64] ;  /* 0x0000000a14007981 */ /* 0x000ee8000c1e1900 */
[----:B------:R-:W3:Y:S01]  /*06f0*/  LDG.E R25, desc[UR10][R24.64] ;  /* 0x0000000a18197981 */ /* 0x000ee2000c1e1900 */
[----:B-1----:R-:W-:-:S05]  /*0700*/  IADD3 R31, PT, PT, R13, 0x7, RZ ;  /* 0x000000070d1f7810 */ /* 0x002fca0007ffe0ff */
[----:B------:R-:W-:-:S04]  /*0710*/  IMAD.WIDE.U32 R16, R31, 0x4, R8 ;  /* 0x000000041f107825 */ /* 0x000fc800078e0008 */
[----:B---3--:R-:W-:-:S05]  /*0720*/  FFMA R27, RZ, R25, R0 ;  /* 0x00000019ff1b7223 */ /* 0x008fca0000000000 */
[----:B------:R2:W-:Y:S04]  /*0730*/  STG.E desc[UR10][R16.64], R27 ;  /* 0x0000001b10007986 */ /* 0x0005e8000c10190a */
[----:B------:R-:W3:Y:S01]  /*0740*/  LDG.E R0, desc[UR10][R22.64] ;  /* 0x0000000a16007981 */ /* 0x000ee2000c1e1900 */
[----:B0-----:R-:W-:Y:S01]  /*0750*/  IADD3 R29, PT, PT, R15, 0x7, RZ ;  /* 0x000000070f1d7810 */ /* 0x001fe20007ffe0ff */
[----:B------:R-:W-:-:S04]  /*0760*/  IMAD.WIDE.U32 R14, R31, 0x4, R2 ;  /* 0x000000041f0e7825 */ /* 0x000fc800078e0002 */
[----:B------:R-:W-:-:S04]  /*0770*/  IMAD.WIDE.U32 R10, R29, 0x4, R10 ;  /* 0x000000041d0a7825 */ /* 0x000fc800078e000a */
[----:B---3--:R-:W-:-:S05]  /*0780*/  FADD R19, R25, R0 ;  /* 0x0000000019137221 */ /* 0x008fca0000000000 */
[----:B------:R2:W-:Y:S04]  /*0790*/  STG.E desc[UR10][R14.64], R19 ;  /* 0x000000130e007986 */ /* 0x0005e8000c10190a */
[----:B------:R-:W3:Y:S04]  /*07a0*/  LDG.E R11, desc[UR10][R10.64] ;  /* 0x0000000a0a0b7981 */ /* 0x000ee8000c1e1900 */
[----:B------:R-:W3:Y:S01]  /*07b0*/  LDG.E R0, desc[UR10][R16.64] ;  /* 0x0000000a10007981 */ /* 0x000ee2000c1e1900 */
[----:B------:R-:W-:-:S05]  /*07c0*/  IADD3 R21, PT, PT, R13, 0x8, RZ ;  /* 0x000000080d157810 */ /* 0x000fca0007ffe0ff */
[----:B------:R-:W-:-:S04]  /*07d0*/  IMAD.WIDE.U32 R8, R21, 0x4, R8 ;  /* 0x0000000415087825 */ /* 0x000fc800078e0008 */
[----:B---3--:R-:W-:-:S05]  /*07e0*/  FFMA R13, RZ, R11, R0 ;  /* 0x0000000bff0d7223 */ /* 0x008fca0000000000 */
[----:B------:R2:W-:Y:S04]  /*07f0*/  STG.E desc[UR10][R8.64], R13 ;  /* 0x0000000d08007986 */ /* 0x0005e8000c10190a */
[----:B------:R-:W3:Y:S01]  /*0800*/  LDG.E R0, desc[UR10][R14.64] ;  /* 0x0000000a0e007981 */ /* 0x000ee2000c1e1900 */
[----:B------:R-:W-:Y:S01]  /*0810*/  IMAD.WIDE.U32 R2, R21, 0x4, R2 ;  /* 0x0000000415027825 */ /* 0x000fe200078e0002 */
[----:B------:R-:W-:-:S06]  /*0820*/  UIADD3 UR4, UPT, UPT, UR4, 0x8, URZ ;  /* 0x0000000804047890 */ /* 0x000fcc000fffe0ff */
[----:B------:R-:W-:Y:S01]  /*0830*/  ISETP.NE.AND P0, PT, R7, UR4, PT ;  /* 0x0000000407007c0c */ /* 0x000fe2000bf05270 */
[----:B---3--:R-:W-:-:S05]  /*0840*/  FADD R21, R11, R0 ;  /* 0x000000000b157221 */ /* 0x008fca0000000000 */
[----:B------:R2:W-:Y:S07]  /*0850*/  STG.E desc[UR10][R2.64], R21 ;  /* 0x0000001502007986 */ /* 0x0005ee000c10190a */
[----:B------:R-:W-:Y:S05]  /*0860*/  @P0 BRA `(.L_x_5) ;  /* 0xfffffff800580947 */ /* 0x000fea000383ffff */
.L_x_4:
[----:B------:R-:W-:Y:S05]  /*0870*/  BRA.U !UP1, `(.L_x_6) ;  /* 0x0000001d097c7547 */ /* 0x000fea000b800000 */
[----:B------:R-:W-:Y:S02]  /*0880*/  UISETP.GE.U32.AND UP0, UPT, UR5, 0x4, UPT ;  /* 0x000000040500788c */ /* 0x000fe4000bf06070 */
[----:B------:R-:W-:-:S04]  /*0890*/  ULOP3.LUT UR4, UR18, 0x3, URZ, 0xc0, !UPT ;  /* 0x0000000312047892 */ /* 0x000fc8000f8ec0ff */
[----:B------:R-:W-:-:S03]  /*08a0*/  UISETP.NE.AND UP1, UPT, UR4, URZ, UPT ;  /* 0x000000ff0400728c */ /* 0x000fc6000bf25270 */
[----:B------:R-:W-:Y:S08]  /*08b0*/  BRA.U !UP0, `(.L_x_7) ;  /* 0x0000000108dc7547 */ /* 0x000ff0000b800000 */
[----:B------:R-:W0:Y:S01]  /*08c0*/  LDC.64 R10, c[0x0][0x388] ;  /* 0x0000e200ff0a7b82 */ /* 0x000e220000000a00 */
[----:B--2---:R-:W-:-:S05]  /*08d0*/  IMAD R15, R4, UR18, R7 ;  /* 0x00000012040f7c24 */ /* 0x004fca000f8e0207 */
[----:B------:R-:W-:Y:S02]  /*08e0*/  IADD3 R13, PT, PT, R4, R15, RZ ;  /* 0x0000000f040d7210 */ /* 0x000fe40007ffe0ff */
[----:B------:R-:W1:Y:S08]  /*08f0*/  LDC.64 R8, c[0x0][0x3a8] ;  /* 0x0000ea00ff087b82 */ /* 0x000e700000000a00 */
        /* <DEDUP_REMOVED lines=28> */
[----:B------:R-:W2:Y:S04]  /*0ac0*/  LDG.E R0, desc[UR10][R20.64] ;  /* 0x0000000a14007981 */ /* 0x000ea8000c1e1900 */
[----:B------:R-:W2:Y:S01]  /*0ad0*/  LDG.E R25, desc[UR10][R24.64] ;  /* 0x0000000a18197981 */ /* 0x000ea2000c1e1900 */
[----:B-1----:R-:W-:-:S05]  /*0ae0*/  IADD3 R31, PT, PT, R13, 0x3, RZ ;  /* 0x000000030d1f7810 */ /* 0x002fca0007ffe0ff */
[----:B------:R-:W-:-:S04]  /*0af0*/  IMAD.WIDE.U32 R16, R31, 0x4, R8 ;  /* 0x000000041f107825 */ /* 0x000fc800078e0008 */
[----:B--2---:R-:W-:-:S05]  /*0b00*/  FFMA R27, RZ, R25, R0 ;  /* 0x00000019ff1b7223 */ /* 0x004fca0000000000 */
[----:B------:R3:W-:Y:S04]  /*0b10*/  STG.E desc[UR10][R16.64], R27 ;  /* 0x0000001b10007986 */ /* 0x0007e8000c10190a */
[----:B------:R-:W2:Y:S01]  /*0b20*/  LDG.E R0, desc[UR10][R22.64] ;  /* 0x0000000a16007981 */ /* 0x000ea2000c1e1900 */
[----:B0-----:R-:W-:Y:S01]  /*0b30*/  IADD3 R29, PT, PT, R15, 0x3, RZ ;  /* 0x000000030f1d7810 */ /* 0x001fe20007ffe0ff */
[----:B------:R-:W-:-:S04]  /*0b40*/  IMAD.WIDE.U32 R14, R31, 0x4, R2 ;  /* 0x000000041f0e7825 */ /* 0x000fc800078e0002 */
[----:B------:R-:W-:-:S04]  /*0b50*/  IMAD.WIDE.U32 R10, R29, 0x4, R10 ;  /* 0x000000041d0a7825 */ /* 0x000fc800078e000a */
[----:B--2---:R-:W-:-:S05]  /*0b60*/  FADD R19, R25, R0 ;  /* 0x0000000019137221 */ /* 0x004fca0000000000 */
[----:B------:R3:W-:Y:S04]  /*0b70*/  STG.E desc[UR10][R14.64], R19 ;  /* 0x000000130e007986 */ /* 0x0007e8000c10190a */
[----:B------:R-:W2:Y:S04]  /*0b80*/  LDG.E R11, desc[UR10][R10.64] ;  /* 0x0000000a0a0b7981 */ /* 0x000ea8000c1e1900 */
[----:B------:R-:W2:Y:S01]  /*0b90*/  LDG.E R0, desc[UR10][R16.64] ;  /* 0x0000000a10007981 */ /* 0x000ea2000c1e1900 */
[----:B------:R-:W-:-:S05]  /*0ba0*/  IADD3 R21, PT, PT, R13, 0x4, RZ ;  /* 0x000000040d157810 */ /* 0x000fca0007ffe0ff */
[----:B------:R-:W-:-:S04]  /*0bb0*/  IMAD.WIDE.U32 R8, R21, 0x4, R8 ;  /* 0x0000000415087825 */ /* 0x000fc800078e0008 */
[----:B--2---:R-:W-:-:S05]  /*0bc0*/  FFMA R13, RZ, R11, R0 ;  /* 0x0000000bff0d7223 */ /* 0x004fca0000000000 */
[----:B------:R3:W-:Y:S04]  /*0bd0*/  STG.E desc[UR10][R8.64], R13 ;  /* 0x0000000d08007986 */ /* 0x0007e8000c10190a */
[----:B------:R-:W2:Y:S01]  /*0be0*/  LDG.E R0, desc[UR10][R14.64] ;  /* 0x0000000a0e007981 */ /* 0x000ea2000c1e1900 */
[----:B------:R-:W-:Y:S01]  /*0bf0*/  IMAD.WIDE.U32 R2, R21, 0x4, R2 ;  /* 0x0000000415027825 */ /* 0x000fe200078e0002 */
[----:B------:R-:W-:-:S03]  /*0c00*/  IADD3 R7, PT, PT, R7, 0x4, RZ ;  /* 0x0000000407077810 */ /* 0x000fc60007ffe0ff */
[----:B--2---:R-:W-:-:S05]  /*0c10*/  FADD R21, R11, R0 ;  /* 0x000000000b157221 */ /* 0x004fca0000000000 */
[----:B------:R3:W-:Y:S02]  /*0c20*/  STG.E desc[UR10][R2.64], R21 ;  /* 0x0000001502007986 */ /* 0x0007e4000c10190a */
.L_x_7:
[----:B------:R-:W-:Y:S05]  /*0c30*/  BRA.U !UP1, `(.L_x_6) ;  /* 0x00000019098c7547 */ /* 0x000fea000b800000 */
[----:B------:R-:W-:Y:S02]  /*0c40*/  UISETP.NE.AND UP0, UPT, UR4, 0x1, UPT ;  /* 0x000000010400788c */ /* 0x000fe4000bf05270 */
[----:B------:R-:W-:-:S04]  /*0c50*/  ULOP3.LUT UR5, UR18, 0x1, URZ, 0xc0, !UPT ;  /* 0x0000000112057892 */ /* 0x000fc8000f8ec0ff */
[----:B------:R-:W-:-:S03]  /*0c60*/  UISETP.NE.U32.AND UP1, UPT, UR5, 0x1, UPT ;  /* 0x000000010500788c */ /* 0x000fc6000bf25070 */
[----:B------:R-:W-:Y:S08]  /*0c70*/  BRA.U !UP0, `(.L_x_8) ;  /* 0x00000001087c7547 */ /* 0x000ff0000b800000 */
[----:B------:R-:W0:Y:S01]  /*0c80*/  LDC.64 R10, c[0x0][0x388] ;  /* 0x0000e200ff0a7b82 */ /* 0x000e220000000a00 */
[----:B--23--:R-:W-:-:S05]  /*0c90*/  IMAD R15, R4, UR18, R7 ;  /* 0x00000012040f7c24 */ /* 0x00cfca000f8e0207 */
        /* <DEDUP_REMOVED lines=29> */
.L_x_8:
[----:B------:R-:W-:Y:S05]  /*0e70*/  BRA.U UP1, `(.L_x_6) ;  /* 0x0000001501fc7547 */ /* 0x000fea000b800000 */
[----:B0-23--:R-:W0:Y:S01]  /*0e80*/  LDC.64 R2, c[0x0][0x388] ;  /* 0x0000e200ff027b82 */ /* 0x00de220000000a00 */
[----:B------:R-:W-:-:S05]  /*0e90*/  IMAD R7, R4, UR18, R7 ;  /* 0x0000001204077c24 */ /* 0x000fca000f8e0207 */
        /* <DEDUP_REMOVED lines=13> */
[----:B------:R-:W-:-:S04]  /*0f70*/  IMAD.WIDE.U32 R14, R17, 0x4, R14 ;  /* 0x00000004110e7825 */ /* 0x000fc800078e000e */
[----:B--2---:R-:W-:-:S05]  /*0f80*/  FADD R17, R3, R12 ;  /* 0x0000000c03117221 */ /* 0x004fca0000000000 */
[----:B------:R1:W-:Y:S01]  /*0f90*/  STG.E desc[UR10][R14.64], R17 ;  /* 0x000000110e007986 */ /* 0x0003e2000c10190a */
[----:B------:R-:W-:Y:S05]  /*0fa0*/  BRA `(.L_x_6) ;  /* 0x0000001400b07947 */ /* 0x000fea0003800000 */
.L_x_3:
[----:B------:R-:W-:Y:S02]  /*0fb0*/  ULOP3.LUT UR15, UR19, 0xf, URZ, 0xc0, !UPT ;  /* 0x0000000f130f7892 */ /* 0x000fe4000f8ec0ff */
[----:B------:R-:W-:Y:S02]  /*0fc0*/  ULOP3.LUT UR12, UR19, 0x7, URZ, 0xc0, !UPT ;  /* 0x00000007130c7892 */ /* 0x000fe4000f8ec0ff */
[----:B------:R-:W-:Y:S02]  /*0fd0*/  UIADD3 UR4, UPT, UPT, UR15, -0x1, URZ ;  /* 0xffffffff0f047890 */ /* 0x000fe4000fffe0ff */
[----:B------:R-:W-:Y:S02]  /*0fe0*/  ULOP3.LUT UR14, UR19, 0x3, URZ, 0xc0, !UPT ;  /* 0x00000003130e7892 */ /* 0x000fe4000f8ec0ff */
[----:B------:R-:W-:Y:S02]  /*0ff0*/  UISETP.GE.U32.AND UP0, UPT, UR4, 0x7, UPT ;  /* 0x000000070400788c */ /* 0x000fe4000bf06070 */
[----:B------:R-:W-:-:S02]  /*1000*/  ULOP3.LUT UR16, UR19, 0xfffffff8, URZ, 0xc0, !UPT ;  /* 0xfffffff813107892 */ /* 0x000fc4000f8ec0ff */
[----:B------:R-:W-:Y:S02]  /*1010*/  ULOP3.LUT UR8, UR19, 0xfffffff0, URZ, 0xc0, !UPT ;  /* 0xfffffff013087892 */ /* 0x000fe4000f8ec0ff */
[----:B------:R-:W-:Y:S01]  /*1020*/  UIADD3 UR13, UPT, UPT, UR12, -0x1, URZ ;  /* 0xffffffff0c0d7890 */ /* 0x000fe2000fffe0ff */
[----:B------:R-:W-:-:S11]  /*1030*/  UMOV UR4, URZ ;  /* 0x000000ff00047c82 */ /* 0x000fd60008000000 */
.L_x_19:
[----:B------:R-:W0:Y:S01]  /*1040*/  LDC.64 R2, c[0x0][0x388] ;  /* 0x0000e200ff027b82 */ /* 0x000e220000000a00 */
[----:B------:R-:W1:Y:S01]  /*1050*/  LDCU.64 UR18, c[0x0][0x3c0] ;  /* 0x00007800ff1277ac */ /* 0x000e620008000a00 */
[----:B------:R-:W-:-:S05]  /*1060*/  MOV R19, UR4 ;  /* 0x0000000400137c02 */ /* 0x000fca0008000f00 */
[----:B-1----:R-:W-:-:S04]  /*1070*/  IMAD R19, R4, UR18, R19 ;  /* 0x0000001204137c24 */ /* 0x002fc8000f8e0213 */
[----:B0-----:R-:W-:-:S05]  /*1080*/  IMAD.WIDE.U32 R2, R19, 0x4, R2 ;  /* 0x0000000413027825 */ /* 0x001fca00078e0002 */
[----:B----4-:R0:W5:Y:S01]  /*1090*/  LDG.E R7, desc[UR10][R2.64] ;  /* 0x0000000a02077981 */ /* 0x010162000c1e1900 */
[----:B------:R-:W-:Y:S01]  /*10a0*/  UISETP.GE.U32.AND UP1, UPT, UR19, 0x8, UPT ;  /* 0x000000081300788c */ /* 0x000fe2000bf26070 */
[----:B------:R-:W-:Y:S01]  /*10b0*/  HFMA2 R8, -RZ, RZ, 0, 0 ;  /* 0x00000000ff087431 */ /* 0x000fe200000001ff */
[----:B------:R-:W-:-:S07]  /*10c0*/  IADD3 R0, PT, PT, R4, R19, RZ ;  /* 0x0000001304007210 */ /* 0x000fce0007ffe0ff */
[----:B0-----:R-:W-:Y:S05]  /*10d0*/  BRA.U !UP1, `(.L_x_9) ;  /* 0x0000000509607547 */ /* 0x001fea000b800000 */
[----:B------:R-:W0:Y:S01]  /*10e0*/  LDC.64 R2, c[0x0][0x3a0] ;  /* 0x0000e800ff027b82 */ /* 0x000e220000000a00 */
[----:B------:R-:W-:-:S07]  /*10f0*/  UMOV UR5, URZ ;  /* 0x000000ff00057c82 */ /* 0x000fce0008000000 */
[----:B------:R-:W1:Y:S02]  /*1100*/  LDC.64 R8, c[0x0][0x380] ;  /* 0x0000e000ff087b82 */ /* 0x000e640000000a00 */
.L_x_10:
[----:B------:R-:W-:-:S05]  /*1110*/  MOV R17, UR5 ;  /* 0x0000000500117c02 */ /* 0x000fca0008000f00 */
[C---:B--2---:R-:W-:Y:S02]  /*1120*/  IMAD R15, R17.reuse, UR9, R19 ;  /* 0x00000009110f7c24 */ /* 0x044fe4000f8e0213 */
[----:B------:R-:W-:Y:S02]  /*1130*/  IMAD R17, R17, UR7, R0 ;  /* 0x0000000711117c24 */ /* 0x000fe4000f8e0200 */
[----:B-1----:R-:W-:-:S04]  /*1140*/  IMAD.WIDE.U32 R10, R15, 0x4, R8 ;  /* 0x000000040f0a7825 */ /* 0x002fc800078e0008 */
[C-C-:B0-----:R-:W-:Y:S02]  /*1150*/  IMAD.WIDE.U32 R12, R17.reuse, 0x4, R2.reuse ;  /* 0x00000004110c7825 */ /* 0x141fe400078e0002 */
[----:B------:R-:W2:Y:S04]  /*1160*/  LDG.E R10, desc[UR10][R10.64] ;  /* 0x0000000a0a0a7981 */ /* 0x000ea8000c1e1900 */
[----:B------:R-:W2:Y:S01]  /*1170*/  LDG.E R12, desc[UR10][R12.64] ;  /* 0x0000000a0c0c7981 */ /* 0x000ea2000c1e1900 */
[----:B------:R-:W-:Y:S02]  /*1180*/  IADD3 R21, PT, PT, R17, 0x1, RZ ;  /* 0x0000000111157810 */ /* 0x000fe40007ffe0ff */
[----:B------:R-:W-:Y:S02]  /*1190*/  IADD3 R23, PT, PT, R15, UR9, RZ ;  /* 0x000000090f177c10 */ /* 0x000fe4000fffe0ff */
[----:B------:R-:W-:Y:S01]  /*11a0*/  IADD3 R27, PT, PT, R17, UR7, RZ ;  /* 0x00000007111b7c10 */ /* 0x000fe2000fffe0ff */
[----:B------:R-:W-:-:S04]  /*11b0*/  IMAD.WIDE.U32 R14, R21, 0x4, R2 ;  /* 0x00000004150e7825 */ /* 0x000fc800078e0002 */
[----:B------:R-:W-:-:S04]  /*11c0*/  IMAD.WIDE.U32 R16, R23, 0x4, R8 ;  /* 0x0000000417107825 */ /* 0x000fc800078e0008 */
[----:B------:R-:W-:-:S04]  /*11d0*/  IMAD.WIDE.U32 R20, R27, 0x4, R2 ;  /* 0x000000041b147825 */ /* 0x000fc800078e0002 */
[----:B--2--5:R-:W-:-:S05]  /*11e0*/  FFMA R25, R7, R10, R12 ;  /* 0x0000000a07197223 */ /* 0x024fca000000000c */
[----:B------:R0:W-:Y:S04]  /*11f0*/  STG.E desc[UR10][R14.64], R25 ;  /* 0x000000190e007986 */ /* 0x0001e8000c10190a */
[----:B------:R-:W2:Y:S04]  /*1200*/  LDG.E R16, desc[UR10][R16.64] ;  /* 0x0000000a10107981 */ /* 0x000ea8000c1e1900 */
[----:B------:R-:W2:Y:S01]  /*1210*/  LDG.E R20, desc[UR10][R20.64] ;  /* 0x0000000a14147981 */ /* 0x000ea2000c1e1900 */
[----:B------:R-:W-:Y:S02]  /*1220*/  IADD3 R11, PT, PT, R27, 0x1, RZ ;  /* 0x000000011b0b7810 */ /* 0x000fe40007ffe0ff */
[----:B------:R-:W-:-:S02]  /*1230*/  IADD3 R29, PT, PT, R23, UR9, RZ ;  /* 0x00000009171d7c10 */ /* 0x000fc4000fffe0ff */
[----:B------:R-:W-:Y:S01]  /*1240*/  IADD3 R31, PT, PT, R27, UR7, RZ ;  /* 0x000000071b1f7c10 */ /* 0x000fe2000fffe0ff */
[----:B------:R-:W-:-:S04]  /*1250*/  IMAD.WIDE.U32 R10, R11, 0x4, R2 ;  /* 0x000000040b0a7825 */ /* 0x000fc800078e0002 */
[----:B------:R-:W-:-:S04]  /*1260*/  IMAD.WIDE.U32 R12, R29, 0x4, R8 ;  /* 0x000000041d0c7825 */ /* 0x000fc800078e0008 */
[----:B------:R-:W-:-:S04]  /*1270*/  IMAD.WIDE.U32 R22, R31, 0x4, R2 ;  /* 0x000000041f167825 */ /* 0x000fc800078e0002 */
[----:B--2---:R-:W-:-:S05]  /*1280*/  FFMA R27, R7, R16, R20 ;  /* 0x00000010071b7223 */ /* 0x004fca0000000014 */
[----:B------:R1:W-:Y:S04]  /*1290*/  STG.E desc[UR10][R10.64], R27 ;  /* 0x0000001b0a007986 */ /* 0x0003e8000c10190a */
[----:B------:R-:W2:Y:S04]  /*12a0*/  LDG.E R12, desc[UR10][R12.64] ;  /* 0x0000000a0c0c7981 */ /* 0x000ea8000c1e1900 */
[----:B------:R-:W2:Y:S01]  /*12b0*/  LDG.E R22, desc[UR10][R22.64] ;  /* 0x0000000a16167981 */ /* 0x000ea2000c1e1900 */
[----:B0-----:R-:W-:Y:S02]  /*12c0*/  IADD3 R15, PT, PT, R31, 0x1, RZ ;  /* 0x000000011f0f7810 */ /* 0x001fe40007ffe0ff */
        /* <DEDUP_REMOVED lines=9> */
[----:B-1----:R-:W-:Y:S02]  /*1360*/  IADD3 R11, PT, PT, R31, 0x1, RZ ;  /* 0x000000011f0b7810 */ /* 0x002fe40007ffe0ff */
        /* <DEDUP_REMOVED lines=37> */
[----:B------:R-:W3:Y:S04]  /*15c0*/  LDG.E R16, desc[UR10][R16.64] ;  /* 0x0000000a10107981 */ /* 0x000ee8000c1e1900 */
[----:B------:R-:W3:Y:S01]  /*15d0*/  LDG.E R20, desc[UR10][R20.64] ;  /* 0x0000000a14147981 */ /* 0x000ee2000c1e1900 */
[----:B-1----:R-:W-:Y:S01]  /*15e0*/  IADD3 R11, PT, PT, R31, 0x1, RZ ;  /* 0x000000011f0b7810 */ /* 0x002fe20007ffe0ff */
[----:B------:R-:W-:-:S04]  /*15f0*/  UIADD3 UR5, UPT, UPT, UR5, 0x8, URZ ;  /* 0x0000000805057890 */ /* 0x000fc8000fffe0ff */
[----:B------:R-:W-:Y:S01]  /*1600*/  IMAD.WIDE.U32 R10, R11, 0x4, R2 ;  /* 0x000000040b0a7825 */ /* 0x000fe200078e0002 */
[----:B------:R-:W-:-:S03]  /*1610*/  UISETP.NE.AND UP1, UPT, UR5, UR16, UPT ;  /* 0x000000100500728c */ /* 0x000fc6000bf25270 */
[----:B---3--:R-:W-:-:S05]  /*1620*/  FFMA R13, R7, R16, R20 ;  /* 0x00000010070d7223 */ /* 0x008fca0000000014 */
[----:B------:R2:W-:Y:S01]  /*1630*/  STG.E desc[UR10][R10.64], R13 ;  /* 0x0000000d0a007986 */ /* 0x0005e2000c10190a */
[----:B------:R-:W-:Y:S05]  /*1640*/  BRA.U UP1, `(.L_x_10) ;  /* 0xfffffff901b07547 */ /* 0x000fea000b83ffff */
[----:B------:R-:W-:-:S07]  /*1650*/  MOV R8, UR16 ;  /* 0x0000001000087c02 */ /* 0x000fce0008000f00 */
.L_x_9:
[----:B------:R-:W-:-:S09]  /*1660*/  UISETP.NE.AND UP1, UPT, UR12, URZ, UPT ;  /* 0x000000ff0c00728c */ /* 0x000fd2000bf25270 */
[----:B------:R-:W-:Y:S05]  /*1670*/  BRA.U !UP1, `(.L_x_11) ;  /* 0x0000000509587547 */ /* 0x000fea000b800000 */
[----:B------:R-:W-:Y:S02]  /*1680*/  UISETP.GE.U32.AND UP2, UPT, UR13, 0x3, UPT ;  /* 0x000000030d00788c */ /* 0x000fe4000bf46070 */
[----:B------:R-:W-:-:S07]  /*1690*/  UISETP.NE.AND UP3, UPT, UR14, URZ, UPT ;  /* 0x000000ff0e00728c */ /* 0x000fce000bf65270 */
[----:B------:R-:W-:Y:S05]  /*16a0*/  BRA.U !UP2, `(.L_x_12) ;  /* 0x000000010aac7547 */ /* 0x000fea000b800000 */
[----:B--2---:R-:W0:Y:S01]  /*16b0*/  LDC.64 R10, c[0x0][0x380] ;  /* 0x0000e000ff0a7b82 */ /* 0x004e220000000a00 */
[C---:B------:R-:W-:Y:S02]  /*16c0*/  IMAD R9, R8.reuse, UR9, R19 ;  /* 0x0000000908097c24 */ /* 0x040fe4000f8e0213 */
[----:B------:R-:W-:-:S05]  /*16d0*/  IMAD R17, R8, UR7, R0 ;  /* 0x0000000708117c24 */ /* 0x000fca000f8e0200 */
[----:B------:R-:W1:Y:S01]  /*16e0*/  LDC.64 R2, c[0x0][0x3a0] ;  /* 0x0000e800ff027b82 */ /* 0x000e620000000a00 */
[----:B0-----:R-:W-:-:S06]  /*16f0*/  IMAD.WIDE.U32 R12, R9, 0x4, R10 ;  /* 0x00000004090c7825 */ /* 0x001fcc00078e000a */
[----:B------:R-:W2:Y:S01]  /*1700*/  LDG.E R12, desc[UR10][R12.64] ;  /* 0x0000000a0c0c7981 */ /* 0x000ea2000c1e1900 */
[----:B-1----:R-:W-:-:S06]  /*1710*/  IMAD.WIDE.U32 R14, R17, 0x4, R2 ;  /* 0x00000004110e7825 */ /* 0x002fcc00078e0002 */
        /* <DEDUP_REMOVED lines=29> */
[----:B------:R-:W1:Y:S04]  /*18f0*/  LDG.E R10, desc[UR10][R10.64] ;  /* 0x0000000a0a0a7981 */ /* 0x000e68000c1e1900 */
[----:B------:R-:W1:Y:S01]  /*1900*/  LDG.E R20, desc[UR10][R20.64] ;  /* 0x0000000a14147981 */ /* 0x000e62000c1e1900 */
[----:B------:R-:W-:-:S05]  /*1910*/  IADD3 R31, PT, PT, R31, 0x1, RZ ;  /* 0x000000011f1f7810 */ /* 0x000fca0007ffe0ff */
[----:B------:R-:W-:Y:S01]  /*1920*/  IMAD.WIDE.U32 R2, R31, 0x4, R2 ;  /* 0x000000041f027825 */ /* 0x000fe200078e0002 */
[----:B------:R-:W-:-:S03]  /*1930*/  IADD3 R8, PT, PT, R8, 0x4, RZ ;  /* 0x0000000408087810 */ /* 0x000fc60007ffe0ff */
[----:B-1----:R-:W-:-:S05]  /*1940*/  FFMA R13, R7, R10, R20 ;  /* 0x0000000a070d7223 */ /* 0x002fca0000000014 */
[----:B------:R0:W-:Y:S02]  /*1950*/  STG.E desc[UR10][R2.64], R13 ;  /* 0x0000000d02007986 */ /* 0x0001e4000c10190a */
.L_x_12:
[----:B------:R-:W-:Y:S05]  /*1960*/  BRA.U !UP3, `(.L_x_11) ;  /* 0x000000010b9c7547 */ /* 0x000fea000b800000 */
[----:B------:R-:W-:Y:S02]  /*1970*/  UISETP.NE.AND UP2, UPT, UR14, 0x1, UPT ;  /* 0x000000010e00788c */ /* 0x000fe4000bf45270 */
[----:B------:R-:W-:-:S07]  /*1980*/  ULOP3.LUT UP3, URZ, UR19, 0x1, URZ, 0xc0, !UPT ;  /* 0x0000000113ff7892 */ /* 0x000fce000f86c0ff */
[----:B------:R-:W-:Y:S05]  /*1990*/  BRA.U !UP2, `(.L_x_13) ;  /* 0x000000010a5c7547 */ /* 0x000fea000b800000 */
[----:B--2---:R-:W1:Y:S01]  /*19a0*/  LDC.64 R10, c[0x0][0x380] ;  /* 0x0000e000ff0a7b82 */ /* 0x004e620000000a00 */
[C---:B0-----:R-:W-:Y:S02]  /*19b0*/  IMAD R9, R8.reuse, UR9, R19 ;  /* 0x0000000908097c24 */ /* 0x041fe4000f8e0213 */
[----:B------:R-:W-:-:S05]  /*19c0*/  IMAD R17, R8, UR7, R0 ;  /* 0x0000000708117c24 */ /* 0x000fca000f8e0200 */
[----:B------:R-:W0:Y:S01]  /*19d0*/  LDC.64 R2, c[0x0][0x3a0] ;  /* 0x0000e800ff027b82 */ /* 0x000e220000000a00 */
[----:B-1----:R-:W-:-:S06]  /*19e0*/  IMAD.WIDE.U32 R12, R9, 0x4, R10 ;  /* 0x00000004090c7825 */ /* 0x002fcc00078e000a */
[----:B------:R-:W2:Y:S01]  /*19f0*/  LDG.E R12, desc[UR10][R12.64] ;  /* 0x0000000a0c0c7981 */ /* 0x000ea2000c1e1900 */
[----:B0-----:R-:W-:-:S06]  /*1a00*/  IMAD.WIDE.U32 R14, R17, 0x4, R2 ;  /* 0x00000004110e7825 */ /* 0x001fcc00078e0002 */
        /* <DEDUP_REMOVED lines=11> */
[----:B------:R-:W-:-:S05]  /*1ac0*/  IADD3 R25, PT, PT, R25, 0x1, RZ ;  /* 0x0000000119197810 */ /* 0x000fca0007ffe0ff */
[----:B------:R-:W-:Y:S01]  /*1ad0*/  IMAD.WIDE.U32 R2, R25, 0x4, R2 ;  /* 0x0000000419027825 */ /* 0x000fe200078e0002 */
[----:B------:R-:W-:-:S03]  /*1ae0*/  IADD3 R8, PT, PT, R8, 0x2, RZ ;  /* 0x0000000208087810 */ /* 0x000fc60007ffe0ff */
[----:B--2---:R-:W-:-:S05]  /*1af0*/  FFMA R13, R7, R10, R20 ;  /* 0x0000000a070d7223 */ /* 0x004fca0000000014 */
[----:B------:R1:W-:Y:S02]  /*1b00*/  STG.E desc[UR10][R2.64], R13 ;  /* 0x0000000d02007986 */ /* 0x0003e4000c10190a */
.L_x_13:
[----:B------:R-:W-:Y:S05]  /*1b10*/  BRA.U !UP3, `(.L_x_11) ;  /* 0x000000010b307547 */ /* 0x000fea000b800000 */
[----:B01----:R-:W0:Y:S01]  /*1b20*/  LDC.64 R2, c[0x0][0x380] ;  /* 0x0000e000ff027b82 */ /* 0x003e220000000a00 */
[C---:B------:R-:W-:Y:S02]  /*1b30*/  IMAD R9, R8.reuse, UR9, R19 ;  /* 0x0000000908097c24 */ /* 0x040fe4000f8e0213 */
[----:B--2---:R-:W-:-:S05]  /*1b40*/  IMAD R13, R8, UR7, R0 ;  /* 0x00000007080d7c24 */ /* 0x004fca000f8e0200 */
[----:B------:R-:W1:Y:S01]  /*1b50*/  LDC.64 R10, c[0x0][0x3a0] ;  /* 0x0000e800ff0a7b82 */ /* 0x000e620000000a00 */
[----:B0-----:R-:W-:-:S06]  /*1b60*/  IMAD.WIDE.U32 R2, R9, 0x4, R2 ;  /* 0x0000000409027825 */ /* 0x001fcc00078e0002 */
[----:B------:R-:W2:Y:S01]  /*1b70*/  LDG.E R2, desc[UR10][R2.64] ;  /* 0x0000000a02027981 */ /* 0x000ea2000c1e1900 */
[----:B-1----:R-:W-:-:S06]  /*1b80*/  IMAD.WIDE.U32 R8, R13, 0x4, R10 ;  /* 0x000000040d087825 */ /* 0x002fcc00078e000a */
[----:B------:R-:W2:Y:S01]  /*1b90*/  LDG.E R8, desc[UR10][R8.64] ;  /* 0x0000000a08087981 */ /* 0x000ea2000c1e1900 */
[----:B------:R-:W-:-:S05]  /*1ba0*/  IADD3 R13, PT, PT, R13, 0x1, RZ ;  /* 0x000000010d0d7810 */ /* 0x000fca0007ffe0ff */
[----:B------:R-:W-:-:S04]  /*1bb0*/  IMAD.WIDE.U32 R10, R13, 0x4, R10 ;  /* 0x000000040d0a7825 */ /* 0x000fc800078e000a */
[----:B--2--5:R-:W-:-:S05]  /*1bc0*/  FFMA R13, R7, R2, R8 ;  /* 0x00000002070d7223 */ /* 0x024fca0000000008 */
[----:B------:R3:W-:Y:S02]  /*1bd0*/  STG.E desc[UR10][R10.64], R13 ;  /* 0x0000000d0a007986 */ /* 0x0007e4000c10190a */
.L_x_11:
[----:B------:R-:W-:Y:S01]  /*1be0*/  UISETP.GE.U32.AND UP2, UPT, UR19, 0x10, UPT ;  /* 0x000000101300788c */ /* 0x000fe2000bf46070 */
[----:B01----:R-:W-:Y:S01]  /*1bf0*/  HFMA2 R2, -RZ, RZ, 0, 0 ;  /* 0x00000000ff027431 */ /* 0x003fe200000001ff */
[----:B------:R-:W-:-:S07]  /*1c00*/  MOV R18, RZ ;  /* 0x000000ff00127202 */ /* 0x000fce0000000f00 */
[----:B------:R-:W-:Y:S05]  /*1c10*/  BRA.U !UP2, `(.L_x_14) ;  /* 0x000000050a207547 */ /* 0x000fea000b800000 */
[----:B------:R-:W-:Y:S01]  /*1c20*/  MOV R18, RZ ;  /* 0x000000ff00127202 */ /* 0x000fe20000000f00 */
[----:B------:R-:W-:-:S06]  /*1c30*/  UMOV UR5, URZ ;  /* 0x000000ff00057c82 */ /* 0x000fcc0008000000 */
.L_x_15:
[----:B------:R-:W0:Y:S01]  /*1c40*/  LDC.64 R2, c[0x0][0x380] ;  /* 0x0000e000ff027b82 */ /* 0x000e220000000a00 */
[----:B------:R-:W-:-:S05]  /*1c50*/  MOV R8, UR5 ;  /* 0x0000000500087c02 */ /* 0x000fca0008000f00 */
[----:B------:R-:W-:-:S05]  /*1c60*/  IMAD R9, R8, UR9, R19 ;  /* 0x0000000908097c24 */ /* 0x000fca000f8e0213 */
[----:B--23--:R-:W-:-:S04]  /*1c70*/  IADD3 R11, PT, PT, R9, UR9, RZ ;  /* 0x00000009090b7c10 */ /* 0x00cfc8000fffe0ff */
[----:B------:R-:W-:Y:S01]  /*1c80*/  IADD3 R13, PT, PT, R11, UR9, RZ ;  /* 0x000000090b0d7c10 */ /* 0x000fe2000fffe0ff */
[----:B0-----:R-:W-:-:S03]  /*1c90*/  IMAD.WIDE.U32 R8, R9, 0x4, R2 ;  /* 0x0000000409087825 */ /* 0x001fc600078e0002 */
[----:B------:R-:W-:Y:S01]  /*1ca0*/  IADD3 R15, PT, PT, R13, UR9, RZ ;  /* 0x000000090d0f7c10 */ /* 0x000fe2000fffe0ff */
[--C-:B------:R-:W-:Y:S01]  /*1cb0*/  IMAD.WIDE.U32 R10, R11, 0x4, R2.reuse ;  /* 0x000000040b0a7825 */ /* 0x100fe200078e0002 */
[----:B------:R0:W2:Y:S02]  /*1cc0*/  LDG.E R27, desc[UR10][R8.64] ;  /* 0x0000000a081b7981 */ /* 0x0000a4000c1e1900 */
[----:B------:R-:W-:Y:S01]  /*1cd0*/  IADD3 R17, PT, PT, R15, UR9, RZ ;  /* 0x000000090f117c10 */ /* 0x000fe2000fffe0ff */
[--C-:B------:R-:W-:Y:S01]  /*1ce0*/  IMAD.WIDE.U32 R12, R13, 0x4, R2.reuse ;  /* 0x000000040d0c7825 */ /* 0x100fe200078e0002 */
[----:B------:R1:W3:Y:S02]  /*1cf0*/  LDG.E R26, desc[UR10][R10.64] ;  /* 0x0000000a0a1a7981 */ /* 0x0002e4000c1e1900 */
[----:B------:R-:W-:Y:S01]  /*1d00*/  IADD3 R21, PT, PT, R17, UR9, RZ ;  /* 0x0000000911157c10 */ /* 0x000fe2000fffe0ff */
[--C-:B------:R-:W-:Y:S01]  /*1d10*/  IMAD.WIDE.U32 R14, R15, 0x4, R2.reuse ;  /* 0x000000040f0e7825 */ /* 0x100fe200078e0002 */
[----:B------:R4:W3:Y:S02]  /*1d20*/  LDG.E R25, desc[UR10][R12.64] ;  /* 0x0000000a0c197981 */ /* 0x0008e4000c1e1900 */
[----:B------:R-:W-:Y:S01]  /*1d30*/  IADD3 R29, PT, PT, R21, UR9, RZ ;  /* 0x00000009151d7c10 */ /* 0x000fe2000fffe0ff */
[--C-:B------:R-:W-:Y:S01]  /*1d40*/  IMAD.WIDE.U32 R16, R17, 0x4, R2.reuse ;  /* 0x0000000411107825 */ /* 0x100fe200078e0002 */
[----:B------:R4:W3:Y:S03]  /*1d50*/  LDG.E R24, desc[UR10][R14.64] ;  /* 0x0000000a0e187981 */ /* 0x0008e6000c1e1900 */
[----:B0-----:R-:W-:Y:S01]  /*1d60*/  IMAD.WIDE.U32 R8, R21, 0x4, R2 ;  /* 0x0000000415087825 */ /* 0x001fe200078e0002 */
[----:B------:R0:W3:Y:S01]  /*1d70*/  LDG.E R23, desc[UR10][R16.64] ;  /* 0x0000000a10177981 */ /* 0x0000e2000c1e1900 */
[----:B------:R-:W-:-:S02]  /*1d80*/  IADD3 R21, PT, PT, R29, UR9, RZ ;  /* 0x000000091d157c10 */ /* 0x000fc4000fffe0ff */
[--C-:B-1----:R-:W-:Y:S01]  /*1d90*/  IMAD.WIDE.U32 R10, R29, 0x4, R2.reuse ;  /* 0x000000041d0a7825 */ /* 0x102fe200078e0002 */
[----:B------:R1:W3:Y:S01]  /*1da0*/  LDG.E R22, desc[UR10][R8.64] ;  /* 0x0000000a08167981 */ /* 0x0002e2000c1e1900 */
[C---:B------:R-:W-:Y:S02]  /*1db0*/  IADD3 R29, PT, PT, R21.reuse, UR9, RZ ;  /* 0x00000009151d7c10 */ /* 0x040fe4000fffe0ff */
[--C-:B----4-:R-:W-:Y:S02]  /*1dc0*/  IMAD.WIDE.U32 R12, R21, 0x4, R2.reuse ;  /* 0x00000004150c7825 */ /* 0x110fe400078e0002 */
[----:B------:R4:W3:Y:S01]  /*1dd0*/  LDG.E R21, desc[UR10][R10.64] ;  /* 0x0000000a0a157981 */ /* 0x0008e2000c1e1900 */
[C---:B------:R-:W-:Y:S01]  /*1de0*/  IADD3 R31, PT, PT, R29.reuse, UR9, RZ ;  /* 0x000000091d1f7c10 */ /* 0x040fe2000fffe0ff */
[--C-:B------:R-:W-:Y:S02]  /*1df0*/  IMAD.WIDE.U32 R14, R29, 0x4, R2.reuse ;  /* 0x000000041d0e7825 */ /* 0x100fe400078e0002 */
[----:B------:R4:W3:Y:S01]  /*1e00*/  LDG.E R20, desc[UR10][R12.64] ;  /* 0x0000000a0c147981 */ /* 0x0008e2000c1e1900 */
[C---:B------:R-:W-:Y:S01]  /*1e10*/  IADD3 R29, PT, PT, R31.reuse, UR9, RZ ;  /* 0x000000091f1d7c10 */ /* 0x040fe2000fffe0ff */
[----:B0-----:R-:W-:-:S02]  /*1e20*/  IMAD.WIDE.U32 R16, R31, 0x4, R2 ;  /* 0x000000041f107825 */ /* 0x001fc400078e0002 */
[----:B------:R0:W3:Y:S01]  /*1e30*/  LDG.E R28, desc[UR10][R14.64] ;  /* 0x0000000a0e1c7981 */ /* 0x0000e2000c1e1900 */
[C---:B------:R-:W-:Y:S01]  /*1e40*/  IADD3 R31, PT, PT, R29.reuse, UR9, RZ ;  /* 0x000000091d1f7c10 */ /* 0x040fe2000fffe0ff */
[--C-:B-1----:R-:W-:Y:S02]  /*1e50*/  IMAD.WIDE.U32 R8, R29, 0x4, R2.reuse ;  /* 0x000000041d087825 */ /* 0x102fe400078e0002 */
[----:B------:R1:W3:Y:S01]  /*1e60*/  LDG.E R29, desc[UR10][R16.64] ;  /* 0x0000000a101d7981 */ /* 0x0002e2000c1e1900 */
[C---:B------:R-:W-:Y:S01]  /*1e70*/  IADD3 R33, PT, PT, R31.reuse, UR9, RZ ;  /* 0x000000091f217c10 */ /* 0x040fe2000fffe0ff */
[--C-:B----4-:R-:W-:Y:S02]  /*1e80*/  IMAD.WIDE.U32 R10, R31, 0x4, R2.reuse ;  /* 0x000000041f0a7825 */ /* 0x110fe400078e0002 */
[----:B------:R-:W4:Y:S01]  /*1e90*/  LDG.E R8, desc[UR10][R8.64] ;  /* 0x0000000a08087981 */ /* 0x000f22000c1e1900 */
[C---:B------:R-:W-:Y:S01]  /*1ea0*/  IADD3 R31, PT, PT, R33.reuse, UR9, RZ ;  /* 0x00000009211f7c10 */ /* 0x040fe2000fffe0ff */
[----:B------:R-:W-:-:S02]  /*1eb0*/  IMAD.WIDE.U32 R12, R33, 0x4, R2 ;  /* 0x00000004210c7825 */ /* 0x000fc400078e0002 */
[----:B------:R-:W4:Y:S01]  /*1ec0*/  LDG.E R10, desc[UR10][R10.64] ;  /* 0x0000000a0a0a7981 */ /* 0x000f22000c1e1900 */
[C---:B------:R-:W-:Y:S01]  /*1ed0*/  IADD3 R33, PT, PT, R31.reuse, UR9, RZ ;  /* 0x000000091f217c10 */ /* 0x040fe2000fffe0ff */
[--C-:B0-----:R-:W-:Y:S02]  /*1ee0*/  IMAD.WIDE.U32 R14, R31, 0x4, R2.reuse ;  /* 0x000000041f0e7825 */ /* 0x101fe400078e0002 */
[----:B------:R-:W4:Y:S01]  /*1ef0*/  LDG.E R12, desc[UR10][R12.64] ;  /* 0x0000000a0c0c7981 */ /* 0x000f22000c1e1900 */
[C---:B------:R-:W-:Y:S01]  /*1f00*/  IADD3 R31, PT, PT, R33.reuse, UR9, RZ ;  /* 0x00000009211f7c10 */ /* 0x040fe2000fffe0ff */
[--C-:B-1----:R-:W-:Y:S02]  /*1f10*/  IMAD.WIDE.U32 R16, R33, 0x4, R2.reuse ;  /* 0x0000000421107825 */ /* 0x102fe400078e0002 */
[----:B------:R-:W4:Y:S02]  /*1f20*/  LDG.E R14, desc[UR10][R14.64] ;  /* 0x0000000a0e0e7981 */ /* 0x000f24000c1e1900 */
[----:B------:R-:W-:-:S02]  /*1f30*/  IMAD.WIDE.U32 R2, R31, 0x4, R2 ;  /* 0x000000041f027825 */ /* 0x000fc400078e0002 */
[----:B------:R-:W4:Y:S04]  /*1f40*/  LDG.E R16, desc[UR10][R16.64] ;  /* 0x0000000a10107981 */ /* 0x000f28000c1e1900 */
[----:B------:R-:W4:Y:S01]  /*1f50*/  LDG.E R2, desc[UR10][R2.64] ;  /* 0x0000000a02027981 */ /* 0x000f22000c1e1900 */
[----:B------:R-:W-:-:S04]  /*1f60*/  UIADD3 UR5, UPT, UPT, UR5, 0x10, URZ ;  /* 0x0000001005057890 */ /* 0x000fc8000fffe0ff */
[----:B------:R-:W-:Y:S01]  /*1f70*/  UISETP.NE.AND UP2, UPT, UR5, UR8, UPT ;  /* 0x000000080500728c */ /* 0x000fe2000bf45270 */
[----:B--2---:R-:W-:-:S04]  /*1f80*/  FFMA R27, R27, R27, R18 ;  /* 0x0000001b1b1b7223 */ /* 0x004fc80000000012 */
[----:B---3--:R-:W-:-:S04]  /*1f90*/  FFMA R26, R26, R26, R27 ;  /* 0x0000001a1a1a7223 */ /* 0x008fc8000000001b */
[----:B------:R-:W-:-:S04]  /*1fa0*/  FFMA R25, R25, R25, R26 ;  /* 0x0000001919197223 */ /* 0x000fc8000000001a */
[----:B------:R-:W-:-:S04]  /*1fb0*/  FFMA R24, R24, R24, R25 ;  /* 0x0000001818187223 */ /* 0x000fc80000000019 */
[----:B------:R-:W-:-:S04]  /*1fc0*/  FFMA R23, R23, R23, R24 ;  /* 0x0000001717177223 */ /* 0x000fc80000000018 */
[----:B------:R-:W-:-:S04]  /*1fd0*/  FFMA R22, R22, R22, R23 ;  /* 0x0000001616167223 */ /* 0x000fc80000000017 */
[----:B------:R-:W-:-:S04]  /*1fe0*/  FFMA R21, R21, R21, R22 ;  /* 0x0000001515157223 */ /* 0x000fc80000000016 */
[----:B------:R-:W-:-:S04]  /*1ff0*/  FFMA R21, R20, R20, R21 ;  /* 0x0000001414157223 */ /* 0x000fc80000000015 */
[----:B------:R-:W-:-:S04]  /*2000*/  FFMA R28, R28, R28, R21 ;  /* 0x0000001c1c1c7223 */ /* 0x000fc80000000015 */
[----:B------:R-:W-:-:S04]  /*2010*/  FFMA R29, R29, R29, R28 ;  /* 0x0000001d1d1d7223 */ /* 0x000fc8000000001c */
[----:B----4-:R-:W-:-:S04]  /*2020*/  FFMA R29, R8, R8, R29 ;  /* 0x00000008081d7223 */ /* 0x010fc8000000001d */
[----:B------:R-:W-:-:S04]  /*2030*/  FFMA R29, R10, R10, R29 ;  /* 0x0000000a0a1d7223 */ /* 0x000fc8000000001d */
[----:B------:R-:W-:-:S04]  /*2040*/  FFMA R29, R12, R12, R29 ;  /* 0x0000000c0c1d7223 */ /* 0x000fc8000000001d */
[----:B------:R-:W-:-:S04]  /*2050*/  FFMA R29, R14, R14, R29 ;  /* 0x0000000e0e1d7223 */ /* 0x000fc8000000001d */
[----:B------:R-:W-:-:S04]  /*2060*/  FFMA R29, R16, R16, R29 ;  /* 0x00000010101d7223 */ /* 0x000fc8000000001d */
[----:B------:R-:W-:Y:S01]  /*2070*/  FFMA R18, R2, R2, R29 ;  /* 0x0000000202127223 */ /* 0x000fe2000000001d */
[----:B------:R-:W-:Y:S06]  /*2080*/  BRA.U UP2, `(.L_x_15) ;  /* 0xfffffff902ec7547 */ /* 0x000fec000b83ffff */
[----:B------:R-:W-:-:S07]  /*2090*/  MOV R2, UR8 ;  /* 0x0000000800027c02 */ /* 0x000fce0008000f00 */
.L_x_14:
[----:B------:R-:W-:-:S09]  /*20a0*/  UISETP.NE.AND UP2, UPT, UR15, URZ, UPT ;  /* 0x000000ff0f00728c */ /* 0x000fd2000bf45270 */
[----:B------:R-:W-:Y:S05]  /*20b0*/  BRA.U !UP2, `(.L_x_16) ;  /* 0x000000050a2c7547 */ /* 0x000fea000b800000 */
[----:B------:R-:W-:Y:S05]  /*20c0*/  BRA.U !UP0, `(.L_x_17) ;  /* 0x0000000108887547 */ /* 0x000fea000b800000 */
[----:B------:R-:W0:Y:S01]  /*20d0*/  LDC.64 R8, c[0x0][0x380] ;  /* 0x0000e000ff087b82 */ /* 0x000e220000000a00 */
[----:B--23--:R-:W-:-:S05]  /*20e0*/  IMAD R11, R2, UR9, R19 ;  /* 0x00000009020b7c24 */ /* 0x00cfca000f8e0213 */
[----:B------:R-:W-:-:S04]  /*20f0*/  IADD3 R13, PT, PT, R11, UR9, RZ ;  /* 0x000000090b0d7c10 */ /* 0x000fc8000fffe0ff */
[----:B------:R-:W-:-:S04]  /*2100*/  IADD3 R15, PT, PT, R13, UR9, RZ ;  /* 0x000000090d0f7c10 */ /* 0x000fc8000fffe0ff */
[----:B------:R-:W-:Y:S01]  /*2110*/  IADD3 R17, PT, PT, R15, UR9, RZ ;  /* 0x000000090f117c10 */ /* 0x000fe2000fffe0ff */
[----:B0-----:R-:W-:-:S04]  /*2120*/  IMAD.WIDE.U32 R10, R11, 0x4, R8 ;  /* 0x000000040b0a7825 */ /* 0x001fc800078e0008 */
[--C-:B------:R-:W-:Y:S01]  /*2130*/  IMAD.WIDE.U32 R12, R13, 0x4, R8.reuse ;  /* 0x000000040d0c7825 */ /* 0x100fe200078e0008 */
[----:B------:R0:W2:Y:S03]  /*2140*/  LDG.E R3, desc[UR10][R10.64] ;  /* 0x0000000a0a037981 */ /* 0x0000a6000c1e1900 */
[--C-:B------:R-:W-:Y:S01]  /*2150*/  IMAD.WIDE.U32 R14, R15, 0x4, R8.reuse ;  /* 0x000000040f0e7825 */ /* 0x100fe200078e0008 */
[----:B------:R1:W3:Y:S01]  /*2160*/  LDG.E R22, desc[UR10][R12.64] ;  /* 0x0000000a0c167981 */ /* 0x0002e2000c1e1900 */
[C---:B------:R-:W-:Y:S02]  /*2170*/  IADD3 R21, PT, PT, R17.reuse, UR9, RZ ;  /* 0x0000000911157c10 */ /* 0x040fe4000fffe0ff */
[--C-:B------:R-:W-:Y:S02]  /*2180*/  IMAD.WIDE.U32 R16, R17, 0x4, R8.reuse ;  /* 0x0000000411107825 */ /* 0x100fe400078e0008 */
        /* <DEDUP_REMOVED lines=13> */
[----:B------:R-:W-:Y:S01]  /*2260*/  IADD3 R2, PT, PT, R2, 0x8, RZ ;  /* 0x0000000802027810 */ /* 0x000fe20007ffe0ff */
[----:B--2---:R-:W-:-:S04]  /*2270*/  FFMA R3, R3, R3, R18 ;  /* 0x0000000303037223 */ /* 0x004fc80000000012 */
[----:B---3--:R-:W-:-:S04]  /*2280*/  FFMA R3, R22, R22, R3 ;  /* 0x0000001616037223 */ /* 0x008fc80000000003 */
[----:B----4-:R-:W-:-:S04]  /*2290*/  FFMA R3, R14, R14, R3 ;  /* 0x0000000e0e037223 */ /* 0x010fc80000000003 */
[----:B------:R-:W-:-:S04]  /*22a0*/  FFMA R3, R16, R16, R3 ;  /* 0x0000001010037223 */ /* 0x000fc80000000003 */
[----:B------:R-:W-:-:S04]  /*22b0*/  FFMA R3, R20, R20, R3 ;  /* 0x0000001414037223 */ /* 0x000fc80000000003 */
[----:B------:R-:W-:-:S04]  /*22c0*/  FFMA R3, R10, R10, R3 ;  /* 0x0000000a0a037223 */ /* 0x000fc80000000003 */
[----:B------:R-:W-:-:S04]  /*22d0*/  FFMA R3, R12, R12, R3 ;  /* 0x0000000c0c037223 */ /* 0x000fc80000000003 */
[----:B------:R-:W-:-:S07]  /*22e0*/  FFMA R18, R8, R8, R3 ;  /* 0x0000000808127223 */ /* 0x000fce0000000003 */
.L_x_17:
[----:B------:R-:W-:Y:S05]  /*22f0*/  BRA.U !UP1, `(.L_x_16) ;  /* 0x00000001099c7547 */ /* 0x000fea000b800000 */
[----:B------:R-:W-:Y:S02]  /*2300*/  UISETP.GE.U32.AND UP1, UPT, UR13, 0x3, UPT ;  /* 0x000000030d00788c */ /* 0x000fe4000bf26070 */
[----:B------:R-:W-:-:S07]  /*2310*/  UISETP.NE.AND UP2, UPT, UR14, URZ, UPT ;  /* 0x000000ff0e00728c */ /* 0x000fce000bf45270 */
[----:B------:R-:W-:Y:S05]  /*2320*/  BRA.U !UP1, `(.L_x_18) ;  /* 0x0000000109487547 */ /* 0x000fea000b800000 */
[----:B------:R-:W0:Y:S01]  /*2330*/  LDC.64 R8, c[0x0][0x380] ;  /* 0x0000e000ff087b82 */ /* 0x000e220000000a00 */
[----:B--23--:R-:W-:-:S05]  /*2340*/  IMAD R11, R2, UR9, R19 ;  /* 0x00000009020b7c24 */ /* 0x00cfca000f8e0213 */
[----:B------:R-:W-:-:S04]  /*2350*/  IADD3 R13, PT, PT, R11, UR9, RZ ;  /* 0x000000090b0d7c10 */ /* 0x000fc8000fffe0ff */
[----:B------:R-:W-:-:S04]  /*2360*/  IADD3 R15, PT, PT, R13, UR9, RZ ;  /* 0x000000090d0f7c10 */ /* 0x000fc8000fffe0ff */
[----:B------:R-:W-:Y:S01]  /*2370*/  IADD3 R3, PT, PT, R15, UR9, RZ ;  /* 0x000000090f037c10 */ /* 0x000fe2000fffe0ff */
[----:B0-----:R-:W-:-:S04]  /*2380*/  IMAD.WIDE.U32 R10, R11, 0x4, R8 ;  /* 0x000000040b0a7825 */ /* 0x001fc800078e0008 */
[--C-:B------:R-:W-:Y:S02]  /*2390*/  IMAD.WIDE.U32 R12, R13, 0x4, R8.reuse ;  /* 0x000000040d0c7825 */ /* 0x100fe400078e0008 */
[----:B------:R-:W2:Y:S02]  /*23a0*/  LDG.E R11, desc[UR10][R10.64] ;  /* 0x0000000a0a0b7981 */ /* 0x000ea4000c1e1900 */
[--C-:B------:R-:W-:Y:S02]  /*23b0*/  IMAD.WIDE.U32 R14, R15, 0x4, R8.reuse ;  /* 0x000000040f0e7825 */ /* 0x100fe400078e0008 */
[----:B------:R-:W3:Y:S02]  /*23c0*/  LDG.E R13, desc[UR10][R12.64] ;  /* 0x0000000a0c0d7981 */ /* 0x000ee4000c1e1900 */
[----:B------:R-:W-:Y:S02]  /*23d0*/  IMAD.WIDE.U32 R8, R3, 0x4, R8 ;  /* 0x0000000403087825 */ /* 0x000fe400078e0008 */
[----:B------:R-:W4:Y:S04]  /*23e0*/  LDG.E R15, desc[UR10][R14.64] ;  /* 0x0000000a0e0f7981 */ /* 0x000f28000c1e1900 */
[----:B------:R-:W4:Y:S01]  /*23f0*/  LDG.E R9, desc[UR10][R8.64] ;  /* 0x0000000a08097981 */ /* 0x000f22000c1e1900 */
[----:B------:R-:W-:Y:S01]  /*2400*/  IADD3 R2, PT, PT, R2, 0x4, RZ ;  /* 0x0000000402027810 */ /* 0x000fe20007ffe0ff */
[----:B--2---:R-:W-:-:S04]  /*2410*/  FFMA R18, R11, R11, R18 ;  /* 0x0000000b0b127223 */ /* 0x004fc80000000012 */
[----:B---3--:R-:W-:-:S04]  /*2420*/  FFMA R18, R13, R13, R18 ;  /* 0x0000000d0d127223 */ /* 0x008fc80000000012 */
[----:B----4-:R-:W-:-:S04]  /*2430*/  FFMA R18, R15, R15, R18 ;  /* 0x0000000f0f127223 */ /* 0x010fc80000000012 */
[----:B------:R-:W-:-:S07]  /*2440*/  FFMA R18, R9, R9, R18 ;  /* 0x0000000909127223 */ /* 0x000fce0000000012 */
.L_x_18:
[----:B------:R-:W-:Y:S05]  /*2450*/  BRA.U !UP2, `(.L_x_16) ;  /* 0x000000010a447547 */ /* 0x000fea000b800000 */
[----:B------:R-:W0:Y:S01]  /*2460*/  LDC.64 R8, c[0x0][0x380] ;  /* 0x0000e000ff087b82 */ /* 0x000e220000000a00 */
[----:B------:R-:W-:-:S04]  /*2470*/  IMAD R19, R2, UR9, R19 ;  /* 0x0000000902137c24 */ /* 0x000fc8000f8e0213 */
[----:B0-----:R-:W-:-:S06]  /*2480*/  IMAD.WIDE.U32 R2, R19, 0x4, R8 ;  /* 0x0000000413027825 */ /* 0x001fcc00078e0008 */
[----:B------:R-:W4:Y:S01]  /*2490*/  LDG.E R3, desc[UR10][R2.64] ;  /* 0x0000000a02037981 */ /* 0x000f22000c1e1900 */
[----:B------:R-:W-:Y:S01]  /*24a0*/  UISETP.NE.AND UP1, UPT, UR14, 0x1, UPT ;  /* 0x000000010e00788c */ /* 0x000fe2000bf25270 */
[----:B----4-:R-:W-:-:S08]  /*24b0*/  FFMA R18, R3, R3, R18 ;  /* 0x0000000303127223 */ /* 0x010fd00000000012 */
[----:B------:R-:W-:Y:S05]  /*24c0*/  BRA.U !UP1, `(.L_x_16) ;  /* 0x0000000109287547 */ /* 0x000fea000b800000 */
[----:B------:R-:W-:Y:S01]  /*24d0*/  UISETP.NE.AND UP1, UPT, UR14, 0x2, UPT ;  /* 0x000000020e00788c */ /* 0x000fe2000bf25270 */
[----:B------:R-:W-:-:S05]  /*24e0*/  IADD3 R3, PT, PT, R19, UR9, RZ ;  /* 0x0000000913037c10 */ /* 0x000fca000fffe0ff */
[----:B------:R-:W-:-:S13]  /*24f0*/  PLOP3.LUT P0, PT, PT, PT, UP1, 0x80, 0x8 ;  /* 0x000000000008781c */ /* 0x000fda0003f0f018 */
[C---:B--23--:R-:W-:Y:S01]  /*2500*/  @P0 IADD3 R11, PT, PT, R3.reuse, UR9, RZ ;  /* 0x00000009030b0c10 */ /* 0x04cfe2000fffe0ff */
[----:B------:R-:W-:-:S04]  /*2510*/  IMAD.WIDE.U32 R2, R3, 0x4, R8 ;  /* 0x0000000403027825 */ /* 0x000fc800078e0008 */
[----:B------:R-:W-:Y:S02]  /*2520*/  @P0 IMAD.WIDE.U32 R8, R11, 0x4, R8 ;  /* 0x000000040b080825 */ /* 0x000fe400078e0008 */
[----:B------:R-:W2:Y:S04]  /*2530*/  LDG.E R3, desc[UR10][R2.64] ;  /* 0x0000000a02037981 */ /* 0x000ea8000c1e1900 */
[----:B------:R-:W3:Y:S01]  /*2540*/  @P0 LDG.E R9, desc[UR10][R8.64] ;  /* 0x0000000a08090981 */ /* 0x000ee2000c1e1900 */
[----:B--2---:R-:W-:-:S04]  /*2550*/  FFMA R18, R3, R3, R18 ;  /* 0x0000000303127223 */ /* 0x004fc80000000012 */
[----:B---3--:R-:W-:-:S07]  /*2560*/  @P0 FFMA R18, R9, R9, R18 ;  /* 0x0000000909120223 */ /* 0x008fce0000000012 */
.L_x_16:
[----:B------:R-:W0:Y:S08]  /*2570*/  LDC.64 R8, c[0x0][0x3a8] ;  /* 0x0000ea00ff087b82 */ /* 0x000e300000000a00 */
[----:B--23--:R-:W1:Y:S01]  /*2580*/  LDC.64 R12, c[0x0][0x3b0] ;  /* 0x0000ec00ff0c7b82 */ /* 0x00ce620000000a00 */
[----:B0-----:R-:W-:-:S06]  /*2590*/  IMAD.WIDE.U32 R2, R0, 0x4, R8 ;  /* 0x0000000400027825 */ /* 0x001fcc00078e0008 */
[----:B------:R-:W2:Y:S01]  /*25a0*/  LDG.E R2, desc[UR10][R2.64] ;  /* 0x0000000a02027981 */ /* 0x000ea2000c1e1900 */
[C---:B------:R-:W-:Y:S01]  /*25b0*/  IADD3 R17, PT, PT, R0.reuse, 0x1, RZ ;  /* 0x0000000100117810 */ /* 0x040fe20007ffe0ff */
[----:B-1----:R-:W-:-:S04]  /*25c0*/  IMAD.WIDE.U32 R10, R0, 0x4, R12 ;  /* 0x00000004000a7825 */ /* 0x002fc800078e000c */
[----:B------:R-:W-:-:S04]  /*25d0*/  IMAD.WIDE.U32 R8, R17, 0x4, R8 ;  /* 0x0000000411087825 */ /* 0x000fc800078e0008 */
[----:B--2--5:R-:W-:-:S05]  /*25e0*/  FFMA R15, R7, R18, R2 ;  /* 0x00000012070f7223 */ /* 0x024fca0000000002 */
[----:B------:R4:W-:Y:S04]  /*25f0*/  STG.E desc[UR10][R8.64], R15 ;  /* 0x0000000f08007986 */ /* 0x0009e8000c10190a */
[----:B------:R-:W2:Y:S01]  /*2600*/  LDG.E R10, desc[UR10][R10.64] ;  /* 0x0000000a0a0a7981 */ /* 0x000ea2000c1e1900 */
[----:B------:R-:W-:Y:S01]  /*2610*/  IMAD.WIDE.U32 R12, R17, 0x4, R12 ;  /* 0x00000004110c7825 */ /* 0x000fe200078e000c */
[----:B------:R-:W-:-:S04]  /*2620*/  UIADD3 UR4, UPT, UPT, UR4, 0x1, URZ ;  /* 0x0000000104047890 */ /* 0x000fc8000fffe0ff */
[----:B------:R-:W-:Y:S01]  /*2630*/  UISETP.NE.AND UP1, UPT, UR4, UR18, UPT ;  /* 0x000000120400728c */ /* 0x000fe2000bf25270 */
[----:B--2---:R-:W-:-:S05]  /*2640*/  FADD R7, R7, R10 ;  /* 0x0000000a07077221 */ /* 0x004fca0000000000 */
[----:B------:R4:W-:Y:S03]  /*2650*/  STG.E desc[UR10][R12.64], R7 ;  /* 0x000000070c007986 */ /* 0x0009e6000c10190a */
[----:B------:R-:W-:Y:S05]  /*2660*/  BRA.U UP1, `(.L_x_19) ;  /* 0xffffffe901747547 */ /* 0x000fea000b83ffff */
.L_x_6:
[----:B------:R-:W-:Y:S01]  /*2670*/  UISETP.NE.AND UP0, UPT, UR19, URZ, UPT ;  /* 0x000000ff1300728c */ /* 0x000fe2000bf05270 */
[----:B-1--4-:R-:W-:-:S05]  /*2680*/  MOV R7, UR18 ;  /* 0x0000001200077c02 */ /* 0x012fca0008000f00 */
[----:B------:R-:W-:-:S03]  /*2690*/  IMAD R7, R4, R7, -0x1 ;  /* 0xffffffff04077424 */ /* 0x000fc600078e0207 */
[----:B------:R-:W-:Y:S05]  /*26a0*/  BRA.U UP0, `(.L_x_20) ;  /* 0x0000000500607547 */ /* 0x000fea000b800000 */
[----:B------:R-:W-:Y:S01]  /*26b0*/  UISETP.LT.U32.AND UP0, UPT, UR6, 0x2, UPT ;  /* 0x000000020600788c */ /* 0x000fe2000bf01070 */
[----:B------:R-:W-:Y:S01]  /*26c0*/  IADD3 R10, PT, PT, R6, -0x1, RZ ;  /* 0xffffffff060a7810 */ /* 0x000fe20007ffe0ff */
[----:B------:R-:W-:Y:S02]  /*26d0*/  UMOV UR4, 0x1 ;  /* 0x0000000100047882 */ /* 0x000fe40000000000 */
[----:B------:R-:W-:-:S12]  /*26e0*/  USEL UR6, UR6, 0x2, !UP0 ;  /* 0x0000000206067887 */ /* 0x000fd8000c000000 */
.L_x_30:
[----:B------:R-:W1:Y:S01]  /*26f0*/  LDC.64 R24, c[0x0][0x3b0] ;  /* 0x0000ec00ff187b82 */ /* 0x000e620000000a00 */
[----:B0-23--:R-:W-:-:S07]  /*2700*/  IADD3 R9, PT, PT, R6, UR4, RZ ;  /* 0x0000000406097c10 */ /* 0x00dfce000fffe0ff */
[----:B------:R-:W0:Y:S01]  /*2710*/  LDC.64 R22, c[0x0][0x3a8] ;  /* 0x0000ea00ff167b82 */ /* 0x000e220000000a00 */
[----:B-1----:R-:W-:-:S05]  /*2720*/  IMAD.WIDE.U32 R24, R9, 0x4, R24 ;  /* 0x0000000409187825 */ /* 0x002fca00078e0018 */
[----:B------:R-:W2:Y:S01]  /*2730*/  LDG.E R3, desc[UR10][R24.64] ;  /* 0x0000000a18037981 */ /* 0x000ea2000c1e1900 */
[----:B0-----:R-:W-:-:S05]  /*2740*/  IMAD.WIDE.U32 R22, R9, 0x4, R22 ;  /* 0x0000000409167825 */ /* 0x001fca00078e0016 */
[----:B------:R0:W5:Y:S01]  /*2750*/  LDG.E R11, desc[UR10][R22.64] ;  /* 0x0000000a160b7981 */ /* 0x000162000c1e1900 */
[----:B------:R-:W-:Y:S01]  /*2760*/  BSSY.RECONVERGENT B2, `(.L_x_21) ;  /* 0x000000c000027945 */ /* 0x000fe20003800200 */
[----:B--2---:R-:W1:Y:S08]  /*2770*/  MUFU.RCP R0, R3 ;  /* 0x0000000300007308 */ /* 0x004e700000001000 */
[----:B------:R-:W2:Y:S01]  /*2780*/  FCHK P0, -RZ, R3 ;  /* 0x00000003ff007302 */ /* 0x000ea20000000100 */
[----:B-1----:R-:W-:-:S04]  /*2790*/  FFMA R9, -R3, R0, 1 ;  /* 0x3f80000003097423 */ /* 0x002fc80000000100 */
[----:B------:R-:W-:-:S04]  /*27a0*/  FFMA R9, R0, R9, R0 ;  /* 0x0000000900097223 */ /* 0x000fc80000000000 */
[----:B------:R-:W-:-:S04]  /*27b0*/  FFMA R0, -RZ, R9, RZ ;  /* 0x00000009ff007223 */ /* 0x000fc800000001ff */
[----:B------:R-:W-:-:S04]  /*27c0*/  FFMA R2, -R3, R0, -RZ ;  /* 0x0000000003027223 */ /* 0x000fc800000009ff */
[----:B------:R-:W-:Y:S01]  /*27d0*/  FFMA R0, R9, R2, R0 ;  /* 0x0000000209007223 */ /* 0x000fe20000000000 */
[----:B0-2-4-:R-:W-:Y:S06]  /*27e0*/  @!P0 BRA `(.L_x_22) ;  /* 0x00000000000c8947 */ /* 0x015fec0003800000 */
[----:B------:R-:W-:Y:S01]  /*27f0*/  HFMA2 R0, -RZ, RZ, -0.0 , 0 ;  /* 0x80000000ff007431 */ /* 0x000fe200000001ff */
[----:B------:R-:W-:-:S07]  /*2800*/  MOV R2, 0x2820 ;  /* 0x0000282000027802 */ /* 0x000fce0000000f00 */
[----:B-----5:R-:W-:Y:S05]  /*2810*/  CALL.REL.NOINC `($__internal_0_$__cuda_sm3x_div_rn_noftz_f32_slowpath) ;  /* 0x0000002c00d07944 */ /* 0x020fea0003c00000 */
.L_x_22:
[----:B------:R-:W-:Y:S05]  /*2820*/  BSYNC.RECONVERGENT B2 ;  /* 0x0000000000027941 */ /* 0x000fea0003800200 */
.L_x_21:
[----:B------:R-:W0:Y:S01]  /*2830*/  LDC.64 R20, c[0x0][0x398] ;  /* 0x0000e600ff147b82 */ /* 0x000e220000000a00 */
[----:B------:R-:W-:Y:S01]  /*2840*/  IADD3 R3, PT, PT, R7, UR4, RZ ;  /* 0x0000000407037c10 */ /* 0x000fe2000fffe0ff */
[----:B-----5:R-:W-:Y:S01]  /*2850*/  FADD R11, R11, R0 ;  /* 0x000000000b0b7221 */ /* 0x020fe20000000000 */
[----:B------:R-:W-:-:S05]  /*2860*/  UISETP.GE.U32.AND UP0, UPT, UR4, 0x2, UPT ;  /* 0x000000020400788c */ /* 0x000fca000bf06070 */
[----:B------:R-:W1:Y:S01]  /*2870*/  LDC.64 R18, c[0x0][0x390] ;  /* 0x0000e400ff127b82 */ /* 0x000e620000000a00 */
[----:B0-----:R-:W-:-:S05]  /*2880*/  IMAD.WIDE.U32 R20, R3, 0x4, R20 ;  /* 0x0000000403147825 */ /* 0x001fca00078e0014 */
[----:B------:R0:W-:Y:S01]  /*2890*/  STG.E desc[UR10][R20.64], R11 ;  /* 0x0000000b14007986 */ /* 0x0001e2000c10190a */
[----:B-1----:R-:W-:-:S05]  /*28a0*/  IMAD.WIDE.U32 R18, R3, 0x4, R18 ;  /* 0x0000000403127825 */ /* 0x002fca00078e0012 */
[----:B------:R0:W-:Y:S01]  /*28b0*/  STG.E desc[UR10][R18.64], RZ ;  /* 0x000000ff12007986 */ /* 0x0001e2000c10190a */
[----:B------:R-:W-:Y:S05]  /*28c0*/  BRA.U !UP0, `(.L_x_23) ;  /* 0x0000000108c87547 */ /* 0x000fea000b800000 */
[----:B------:R-:W1:Y:S01]  /*28d0*/  LDC.64 R16, c[0x0][0x3b0] ;  /* 0x0000ec00ff107b82 */ /* 0x000e620000000a00 */
[----:B------:R-:W-:Y:S01]  /*28e0*/  BSSY.RECONVERGENT B2, `(.L_x_23) ;  /* 0x0000030000027945 */ /* 0x000fe20003800200 */
[----:B------:R-:W-:Y:S01]  /*28f0*/  MOV R27, UR4 ;  /* 0x00000004001b7c02 */ /* 0x000fe20008000f00 */
[----:B------:R-:W2:Y:S05]  /*2900*/  LDCU UR5, c[0x0][0x3b8] ;  /* 0x00007700ff0577ac */ /* 0x000eaa0008000800 */
[----:B------:R-:W3:Y:S08]  /*2910*/  LDC.64 R14, c[0x0][0x3a8] ;  /* 0x0000ea00ff0e7b82 */ /* 0x000ef00000000a00 */
[----:B------:R-:W4:Y:S02]  /*2920*/  LDC.64 R12, c[0x0][0x398] ;  /* 0x0000e600ff0c7b82 */ /* 0x000f240000000a00 */
.L_x_29:
[----:B------:R-:W-:Y:S01]  /*2930*/  IADD3 R29, PT, PT, R10, R27, RZ ;  /* 0x0000001b0a1d7210 */ /* 0x000fe20007ffe0ff */
[----:B------:R-:W5:Y:S04]  /*2940*/  LDG.E R3, desc[UR10][R24.64] ;  /* 0x0000000a18037981 */ /* 0x000f68000c1e1900 */
[----:B-1----:R-:W-:-:S06]  /*2950*/  IMAD.WIDE.U32 R8, R29, 0x4, R16 ;  /* 0x000000041d087825 */ /* 0x002fcc00078e0010 */
[----:B------:R-:W5:Y:S01]  /*2960*/  LDG.E R8, desc[UR10][R8.64] ;  /* 0x0000000a08087981 */ /* 0x000f62000c1e1900 */
[----:B------:R-:W-:Y:S01]  /*2970*/  BSSY.RECONVERGENT B3, `(.L_x_24) ;  /* 0x0000018000037945 */ /* 0x000fe20003800200 */
[----:B0-----:R-:W-:Y:S02]  /*2980*/  IADD3 R11, PT, PT, R27, -0x1, RZ ;  /* 0xffffffff1b0b7810 */ /* 0x001fe40007ffe0ff */
[----:B------:R-:W-:Y:S01]  /*2990*/  MOV R26, RZ ;  /* 0x000000ff001a7202 */ /* 0x000fe20000000f00 */
[----:B-----5:R-:W-:-:S05]  /*29a0*/  FADD R3, R3, -R8 ;  /* 0x8000000803037221 */ /* 0x020fca0000000000 */
[----:B------:R-:W-:-:S13]  /*29b0*/  FSETP.NEU.AND P0, PT, R3, RZ, PT ;  /* 0x000000ff0300720b */ /* 0x000fda0003f0d000 */
[----:B------:R-:W-:Y:S05]  /*29c0*/  @!P0 BRA `(.L_x_25) ;  /* 0x0000000000488947 */ /* 0x000fea0003800000 */
[----:B---3--:R-:W-:Y:S01]  /*29d0*/  IMAD.WIDE.U32 R8, R29, 0x4, R14 ;  /* 0x000000041d087825 */ /* 0x008fe200078e000e */
[----:B------:R-:W3:Y:S05]  /*29e0*/  LDG.E R26, desc[UR10][R22.64] ;  /* 0x0000000a161a7981 */ /* 0x000eea000c1e1900 */
[----:B------:R-:W3:Y:S01]  /*29f0*/  LDG.E R9, desc[UR10][R8.64] ;  /* 0x0000000a08097981 */ /* 0x000ee2000c1e1900 */
[----:B------:R-:W0:Y:S01]  /*2a00*/  MUFU.RCP R0, R3 ;  /* 0x0000000300007308 */ /* 0x000e220000001000 */
[----:B------:R-:W-:Y:S07]  /*2a10*/  BSSY.RECONVERGENT B4, `(.L_x_26) ;  /* 0x000000c000047945 */ /* 0x000fee0003800200 */
[----:B------:R-:W1:Y:S01]  /*2a20*/  FCHK P0, -RZ, R3 ;  /* 0x00000003ff007302 */ /* 0x000e620000000100 */
[----:B0-----:R-:W-:-:S04]  /*2a30*/  FFMA R27, -R3, R0, 1 ;  /* 0x3f800000031b7423 */ /* 0x001fc80000000100 */
[----:B------:R-:W-:-:S04]  /*2a40*/  FFMA R27, R0, R27, R0 ;  /* 0x0000001b001b7223 */ /* 0x000fc80000000000 */
[----:B------:R-:W-:-:S04]  /*2a50*/  FFMA R0, -RZ, R27, RZ ;  /* 0x0000001bff007223 */ /* 0x000fc800000001ff */
[----:B------:R-:W-:-:S04]  /*2a60*/  FFMA R2, -R3, R0, -RZ ;  /* 0x0000000003027223 */ /* 0x000fc800000009ff */
[----:B------:R-:W-:Y:S01]  /*2a70*/  FFMA R0, R27, R2, R0 ;  /* 0x000000021b007223 */ /* 0x000fe20000000000 */
[----:B---3--:R-:W-:Y:S01]  /*2a80*/  FADD R26, R26, -R9 ;  /* 0x800000091a1a7221 */ /* 0x008fe20000000000 */
[----:B-1----:R-:W-:Y:S06]  /*2a90*/  @!P0 BRA `(.L_x_27) ;  /* 0x00000000000c8947 */ /* 0x002fec0003800000 */
[----:B------:R-:W-:Y:S01]  /*2aa0*/  HFMA2 R0, -RZ, RZ, -0.0 , 0 ;  /* 0x80000000ff007431 */ /* 0x000fe200000001ff */
[----:B------:R-:W-:-:S07]  /*2ab0*/  MOV R2, 0x2ad0 ;  /* 0x00002ad000027802 */ /* 0x000fce0000000f00 */
[----:B--2-4-:R-:W-:Y:S05]  /*2ac0*/  CALL.REL.NOINC `($__internal_0_$__cuda_sm3x_div_rn_noftz_f32_slowpath) ;  /* 0x0000002c00247944 */ /* 0x014fea0003c00000 */
.L_x_27:
[----:B--2---:R-:W-:Y:S05]  /*2ad0*/  BSYNC.RECONVERGENT B4 ;  /* 0x0000000000047941 */ /* 0x004fea0003800200 */
.L_x_26:
[----:B------:R-:W-:-:S07]  /*2ae0*/  FADD R26, R26, R0 ;  /* 0x000000001a1a7221 */ /* 0x000fce0000000000 */
.L_x_25:
[----:B--2---:R-:W-:Y:S05]  /*2af0*/  BSYNC.RECONVERGENT B3 ;  /* 0x0000000000037941 */ /* 0x004fea0003800200 */
.L_x_24:
[----:B------:R-:W2:Y:S01]  /*2b00*/  LDG.E R0, desc[UR10][R20.64] ;  /* 0x0000000a14007981 */ /* 0x000ea2000c1e1900 */
[----:B------:R-:W-:-:S05]  /*2b10*/  FADD R9, R26, UR5 ;  /* 0x000000051a097e21 */ /* 0x000fca0008000000 */
[----:B--2---:R-:W-:-:S13]  /*2b20*/  FSETP.GT.AND P0, PT, R9, R0, PT ;  /* 0x000000000900720b */ /* 0x004fda0003f04000 */
[----:B------:R-:W-:Y:S05]  /*2b30*/  @P0 BRA `(.L_x_28) ;  /* 0x0000000000280947 */ /* 0x000fea0003800000 */
[----:B------:R-:W-:-:S05]  /*2b40*/  IADD3 R3, PT, PT, R7, R11, RZ ;  /* 0x0000000b07037210 */ /* 0x000fca0007ffe0ff */
[----:B----4-:R-:W-:-:S06]  /*2b50*/  IMAD.WIDE.U32 R2, R3, 0x4, R12 ;  /* 0x0000000403027825 */ /* 0x010fcc00078e000c */
[----:B------:R-:W2:Y:S01]  /*2b60*/  LDG.E R2, desc[UR10][R2.64] ;  /* 0x0000000a02027981 */ /* 0x000ea2000c1e1900 */
[----:B------:R-:W-:Y:S01]  /*2b70*/  MOV R27, R11 ;  /* 0x0000000b001b7202 */ /* 0x000fe20000000f00 */
[----:B--2---:R-:W-:-:S05]  /*2b80*/  FADD R9, R9, R2 ;  /* 0x0000000209097221 */ /* 0x004fca0000000000 */
[----:B------:R-:W-:-:S13]  /*2b90*/  FSETP.GEU.AND P0, PT, R9, R0, PT ;  /* 0x000000000900720b */ /* 0x000fda0003f0e000 */
[----:B------:R0:W-:Y:S04]  /*2ba0*/  @!P0 STG.E desc[UR10][R20.64], R9 ;  /* 0x0000000914008986 */ /* 0x0001e8000c10190a */
[----:B------:R0:W-:Y:S01]  /*2bb0*/  @!P0 STG.E desc[UR10][R18.64], R11 ;  /* 0x0000000b12008986 */ /* 0x0001e2000c10190a */
[----:B------:R-:W-:-:S13]  /*2bc0*/  ISETP.GT.U32.AND P0, PT, R11, 0x1, PT ;  /* 0x000000010b00780c */ /* 0x000fda0003f04070 */
[----:B0-----:R-:W-:Y:S05]  /*2bd0*/  @P0 BRA `(.L_x_29) ;  /* 0xfffffffc00540947 */ /* 0x001fea000383ffff */
.L_x_28:
[----:B------:R-:W-:Y:S05]  /*2be0*/  BSYNC.RECONVERGENT B2 ;  /* 0x0000000000027941 */ /* 0x000fea0003800200 */
.L_x_23:
[----:B------:R-:W-:-:S04]  /*2bf0*/  UIADD3 UR4, UPT, UPT, UR4, 0x1, URZ ;  /* 0x0000000104047890 */ /* 0x000fc8000fffe0ff */
[----:B------:R-:W-:-:S09]  /*2c00*/  UISETP.NE.AND UP0, UPT, UR4, UR6, UPT ;  /* 0x000000060400728c */ /* 0x000fd2000bf05270 */
[----:B------:R-:W-:Y:S05]  /*2c10*/  BRA.U !UP0, `(.L_x_2) ;  /* 0x0000001908507547 */ /* 0x000fea000b800000 */
[----:B------:R-:W-:Y:S05]  /*2c20*/  BRA `(.L_x_30) ;  /* 0xfffffff800b07947 */ /* 0x000fea000383ffff */
.L_x_20:
[----:B------:R-:W-:Y:S02]  /*2c30*/  UISETP.LT.U32.AND UP0, UPT, UR6, 0x2, UPT ;  /* 0x000000020600788c */ /* 0x000fe4000bf01070 */
[----:B------:R-:W-:Y:S02]  /*2c40*/  ULOP3.LUT UR9, UR19, 0xf, URZ, 0xc0, !UPT ;  /* 0x0000000f13097892 */ /* 0x000fe4000f8ec0ff */
[----:B------:R-:W-:Y:S02]  /*2c50*/  ULOP3.LUT UR12, UR19, 0x7, URZ, 0xc0, !UPT ;  /* 0x00000007130c7892 */ /* 0x000fe4000f8ec0ff */
[----:B------:R-:W-:Y:S02]  /*2c60*/  ULOP3.LUT UR13, UR19, 0x3, URZ, 0xc0, !UPT ;  /* 0x00000003130d7892 */ /* 0x000fe4000f8ec0ff */
[----:B------:R-:W-:Y:S02]  /*2c70*/  ULOP3.LUT UR14, UR19, 0xfffffff0, URZ, 0xc0, !UPT ;  /* 0xfffffff0130e7892 */ /* 0x000fe4000f8ec0ff */
[----:B------:R-:W-:-:S02]  /*2c80*/  ULOP3.LUT UR5, UR19, 0xfffffff8, URZ, 0xc0, !UPT ;  /* 0xfffffff813057892 */ /* 0x000fc4000f8ec0ff */
[----:B------:R-:W-:Y:S01]  /*2c90*/  USEL UR6, UR6, 0x2, !UP0 ;  /* 0x0000000206067887 */ /* 0x000fe2000c000000 */
[----:B------:R-:W-:-:S11]  /*2ca0*/  UMOV UR8, 0x1 ;  /* 0x0000000100087882 */ /* 0x000fd60000000000 */
.L_x_49:
[----:B0-23--:R-:W0:Y:S01]  /*2cb0*/  LDC.64 R20, c[0x0][0x3a8] ;  /* 0x0000ea00ff147b82 */ /* 0x00de220000000a00 */
[----:B------:R-:W-:Y:S01]  /*2cc0*/  IADD3 R14, PT, PT, R6, UR8, RZ ;  /* 0x00000008060e7c10 */ /* 0x000fe2000fffe0ff */
[----:B------:R-:W1:Y:S04]  /*2cd0*/  LDCU UR4, c[0x0][0x3c4] ;  /* 0x00007880ff0477ac */ /* 0x000e680008000800 */
[----:B0-----:R-:W-:-:S05]  /*2ce0*/  IMAD.WIDE.U32 R20, R14, 0x4, R20 ;  /* 0x000000040e147825 */ /* 0x001fca00078e0014 */
[----:B------:R0:W5:Y:S01]  /*2cf0*/  LDG.E R10, desc[UR10][R20.64] ;  /* 0x0000000a140a7981 */ /* 0x000162000c1e1900 */
[----:B-1----:R-:W-:Y:S01]  /*2d00*/  UISETP.GE.U32.AND UP0, UPT, UR4, 0x10, UPT ;  /* 0x000000100400788c */ /* 0x002fe2000bf06070 */
[----:B------:R-:W-:Y:S01]  /*2d10*/  HFMA2 R11, -RZ, RZ, 0, 0 ;  /* 0x00000000ff0b7431 */ /* 0x000fe200000001ff */
[----:B------:R-:W-:-:S07]  /*2d20*/  MOV R9, RZ ;  /* 0x000000ff00097202 */ /* 0x000fce0000000f00 */
[----:B0-----:R-:W-:Y:S05]  /*2d30*/  BRA.U !UP0, `(.L_x_31) ;  /* 0x0000000508207547 */ /* 0x001fea000b800000 */
[----:B------:R-:W-:Y:S01]  /*2d40*/  MOV R11, RZ ;  /* 0x000000ff000b7202 */ /* 0x000fe20000000f00 */
[----:B------:R-:W-:-:S06]  /*2d50*/  UMOV UR4, URZ ;  /* 0x000000ff00047c82 */ /* 0x000fcc0008000000 */
.L_x_32:
[----:B------:R-:W0:Y:S01]  /*2d60*/  LDC.64 R2, c[0x0][0x3a0] ;  /* 0x0000e800ff027b82 */ /* 0x000e220000000a00 */
[----:B------:R-:W-:-:S05]  /*2d70*/  MOV R9, UR4 ;  /* 0x0000000400097c02 */ /* 0x000fca0008000f00 */
[----:B------:R-:W-:-:S05]  /*2d80*/  IMAD R9, R9, UR7, R14 ;  /* 0x0000000709097c24 */ /* 0x000fca000f8e020e */
[----:B------:R-:W-:-:S04]  /*2d90*/  IADD3 R17, PT, PT, R9, UR7, RZ ;  /* 0x0000000709117c10 */ /* 0x000fc8000fffe0ff */
        /* <DEDUP_REMOVED lines=13> */
[----:B------:R4:W3:Y:S02]  /*2e70*/  LDG.E R25, desc[UR10][R22.64] ;  /* 0x0000000a16197981 */ /* 0x0008e4000c1e1900 */
[----:B0-----:R-:W-:Y:S01]  /*2e80*/  IADD3 R9, PT, PT, R27, UR7, RZ ;  /* 0x000000071b097c10 */ /* 0x001fe2000fffe0ff */
[--C-:B------:R-:W-:Y:S01]  /*2e90*/  IMAD.WIDE.U32 R12, R13, 0x4, R2.reuse ;  /* 0x000000040d0c7825 */ /* 0x100fe200078e0002 */
[----:B------:R-:W3:Y:S02]  /*2ea0*/  LDG.E R26, desc[UR10][R30.64] ;  /* 0x0000000a1e1a7981 */ /* 0x000ee4000c1e1900 */
[----:B------:R-:W-:Y:S01]  /*2eb0*/  IADD3 R29, PT, PT, R9, UR7, RZ ;  /* 0x00000007091d7c10 */ /* 0x000fe2000fffe0ff */
[----:B-1----:R-:W-:-:S02]  /*2ec0*/  IMAD.WIDE.U32 R16, R27, 0x4, R2 ;  /* 0x000000041b107825 */ /* 0x002fc400078e0002 */
[----:B------:R0:W3:Y:S02]  /*2ed0*/  LDG.E R27, desc[UR10][R12.64] ;  /* 0x0000000a0c1b7981 */ /* 0x0000e4000c1e1900 */
[--C-:B----4-:R-:W-:Y:S01]  /*2ee0*/  IMAD.WIDE.U32 R18, R9, 0x4, R2.reuse ;  /* 0x0000000409127825 */ /* 0x110fe200078e0002 */
[C---:B------:R-:W-:Y:S01]  /*2ef0*/  IADD3 R9, PT, PT, R29.reuse, UR7, RZ ;  /* 0x000000071d097c10 */ /* 0x040fe2000fffe0ff */
[----:B------:R1:W4:Y:S02]  /*2f00*/  LDG.E R28, desc[UR10][R16.64] ;  /* 0x0000000a101c7981 */ /* 0x000324000c1e1900 */
[--C-:B------:R-:W-:Y:S01]  /*2f10*/  IMAD.WIDE.U32 R22, R29, 0x4, R2.reuse ;  /* 0x000000041d167825 */ /* 0x100fe200078e0002 */
[C---:B------:R-:W-:Y:S01]  /*2f20*/  IADD3 R33, PT, PT, R9.reuse, UR7, RZ ;  /* 0x0000000709217c10 */ /* 0x040fe2000fffe0ff */
[----:B------:R1:W4:Y:S02]  /*2f30*/  LDG.E R29, desc[UR10][R18.64] ;  /* 0x0000000a121d7981 */ /* 0x000324000c1e1900 */
[--C-:B------:R-:W-:Y:S01]  /*2f40*/  IMAD.WIDE.U32 R8, R9, 0x4, R2.reuse ;  /* 0x0000000409087825 */ /* 0x100fe200078e0002 */
[C---:B------:R-:W-:Y:S01]  /*2f50*/  IADD3 R35, PT, PT, R33.reuse, UR7, RZ ;  /* 0x0000000721237c10 */ /* 0x040fe2000fffe0ff */
[----:B------:R1:W4:Y:S02]  /*2f60*/  LDG.E R30, desc[UR10][R22.64] ;  /* 0x0000000a161e7981 */ /* 0x000324000c1e1900 */
[--C-:B0-----:R-:W-:Y:S01]  /*2f70*/  IMAD.WIDE.U32 R12, R33, 0x4, R2.reuse ;  /* 0x00000004210c7825 */ /* 0x101fe200078e0002 */
[C---:B------:R-:W-:Y:S01]  /*2f80*/  IADD3 R33, PT, PT, R35.reuse, UR7, RZ ;  /* 0x0000000723217c10 */ /* 0x040fe2000fffe0ff */
[----:B------:R0:W4:Y:S02]  /*2f90*/  LDG.E R31, desc[UR10][R8.64] ;  /* 0x0000000a081f7981 */ /* 0x000124000c1e1900 */
[--C-:B-1----:R-:W-:Y:S01]  /*2fa0*/  IMAD.WIDE.U32 R16, R35, 0x4, R2.reuse ;  /* 0x0000000423107825 */ /* 0x102fe200078e0002 */
[C---:B------:R-:W-:Y:S01]  /*2fb0*/  IADD3 R35, PT, PT, R33.reuse, UR7, RZ ;  /* 0x0000000721237c10 */ /* 0x040fe2000fffe0ff */
[----:B------:R-:W4:Y:S02]  /*2fc0*/  LDG.E R12, desc[UR10][R12.64] ;  /* 0x0000000a0c0c7981 */ /* 0x000f24000c1e1900 */
[--C-:B------:R-:W-:Y:S01]  /*2fd0*/  IMAD.WIDE.U32 R18, R33, 0x4, R2.reuse ;  /* 0x0000000421127825 */ /* 0x100fe200078e0002 */
[C---:B------:R-:W-:Y:S01]  /*2fe0*/  IADD3 R33, PT, PT, R35.reuse, UR7, RZ ;  /* 0x0000000723217c10 */ /* 0x040fe2000fffe0ff */
[----:B------:R-:W4:Y:S02]  /*2ff0*/  LDG.E R16, desc[UR10][R16.64] ;  /* 0x0000000a10107981 */ /* 0x000f24000c1e1900 */
[--C-:B------:R-:W-:Y:S01]  /*3000*/  IMAD.WIDE.U32 R22, R35, 0x4, R2.reuse ;  /* 0x0000000423167825 */ /* 0x100fe200078e0002 */
[C---:B------:R-:W-:Y:S01]  /*3010*/  IADD3 R35, PT, PT, R33.reuse, UR7, RZ ;  /* 0x0000000721237c10 */ /* 0x040fe2000fffe0ff */
[----:B------:R-:W4:Y:S02]  /*3020*/  LDG.E R18, desc[UR10][R18.64] ;  /* 0x0000000a12127981 */ /* 0x000f24000c1e1900 */
[----:B0-----:R-:W-:-:S02]  /*3030*/  IMAD.WIDE.U32 R8, R33, 0x4, R2 ;  /* 0x0000000421087825 */ /* 0x001fc400078e0002 */
[----:B------:R-:W4:Y:S02]  /*3040*/  LDG.E R22, desc[UR10][R22.64] ;  /* 0x0000000a16167981 */ /* 0x000f24000c1e1900 */
[----:B------:R-:W-:Y:S02]  /*3050*/  IMAD.WIDE.U32 R2, R35, 0x4, R2 ;  /* 0x0000000423027825 */ /* 0x000fe400078e0002 */
        /* <DEDUP_REMOVED lines=19> */
[----:B------:R-:W-:Y:S01]  /*3190*/  FFMA R11, R2, R2, R31 ;  /* 0x00000002020b7223 */ /* 0x000fe2000000001f */
[----:B------:R-:W-:Y:S06]  /*31a0*/  BRA.U UP0, `(.L_x_32) ;  /* 0xfffffff900ec7547 */ /* 0x000fec000b83ffff */
[----:B------:R-:W-:-:S07]  /*31b0*/  MOV R9, UR14 ;  /* 0x0000000e00097c02 */ /* 0x000fce0008000f00 */
.L_x_31:
[----:B------:R-:W-:-:S09]  /*31c0*/  UISETP.NE.AND UP0, UPT, UR9, URZ, UPT ;  /* 0x000000ff0900728c */ /* 0x000fd2000bf05270 */
[----:B------:R-:W-:Y:S05]  /*31d0*/  BRA.U !UP0, `(.L_x_33) ;  /* 0x00000005083c7547 */ /* 0x000fea000b800000 */
[----:B------:R-:W-:Y:S02]  /*31e0*/  UIADD3 UR4, UPT, UPT, UR9, -0x1, URZ ;  /* 0xffffffff09047890 */ /* 0x000fe4000fffe0ff */
[----:B------:R-:W-:Y:S02]  /*31f0*/  UISETP.NE.AND UP1, UPT, UR12, URZ, UPT ;  /* 0x000000ff0c00728c */ /* 0x000fe4000bf25270 */
[----:B------:R-:W-:-:S09]  /*3200*/  UISETP.GE.U32.AND UP0, UPT, UR4, 0x7, UPT ;  /* 0x000000070400788c */ /* 0x000fd2000bf06070 */
[----:B------:R-:W-:Y:S05]  /*3210*/  BRA.U !UP0, `(.L_x_34) ;  /* 0x0000000108887547 */ /* 0x000fea000b800000 */
[----:B------:R-:W0:Y:S01]  /*3220*/  LDC.64 R2, c[0x0][0x3a0] ;  /* 0x0000e800ff027b82 */ /* 0x000e220000000a00 */
[----:B------:R-:W-:-:S05]  /*3230*/  IMAD R13, R9, UR7, R14 ;  /* 0x00000007090d7c24 */ /* 0x000fca000f8e020e */
[----:B------:R-:W-:-:S04]  /*3240*/  IADD3 R23, PT, PT, R13, UR7, RZ ;  /* 0x000000070d177c10 */ /* 0x000fc8000fffe0ff */
[----:B------:R-:W-:-:S04]  /*3250*/  IADD3 R25, PT, PT, R23, UR7, RZ ;  /* 0x0000000717197c10 */ /* 0x000fc8000fffe0ff */
[----:B------:R-:W-:Y:S01]  /*3260*/  IADD3 R27, PT, PT, R25, UR7, RZ ;  /* 0x00000007191b7c10 */ /* 0x000fe2000fffe0ff */
[----:B0-----:R-:W-:-:S04]  /*3270*/  IMAD.WIDE.U32 R12, R13, 0x4, R2 ;  /* 0x000000040d0c7825 */ /* 0x001fc800078e0002 */
[--C-:B------:R-:W-:Y:S01]  /*3280*/  IMAD.WIDE.U32 R22, R23, 0x4, R2.reuse ;  /* 0x0000000417167825 */ /* 0x100fe200078e0002 */
[----:B------:R0:W2:Y:S03]  /*3290*/  LDG.E R0, desc[UR10][R12.64] ;  /* 0x0000000a0c007981 */ /* 0x0000a6000c1e1900 */
[--C-:B------:R-:W-:Y:S01]  /*32a0*/  IMAD.WIDE.U32 R24, R25, 0x4, R2.reuse ;  /* 0x0000000419187825 */ /* 0x100fe200078e0002 */
[----:B------:R-:W3:Y:S01]  /*32b0*/  LDG.E R8, desc[UR10][R22.64] ;  /* 0x0000000a16087981 */ /* 0x000ee2000c1e1900 */
[C---:B------:R-:W-:Y:S02]  /*32c0*/  IADD3 R17, PT, PT, R27.reuse, UR7, RZ ;  /* 0x000000071b117c10 */ /* 0x040fe4000fffe0ff */
[--C-:B------:R-:W-:Y:S02]  /*32d0*/  IMAD.WIDE.U32 R26, R27, 0x4, R2.reuse ;  /* 0x000000041b1a7825 */ /* 0x100fe400078e0002 */
[----:B------:R-:W4:Y:S01]  /*32e0*/  LDG.E R24, desc[UR10][R24.64] ;  /* 0x0000000a18187981 */ /* 0x000f22000c1e1900 */
[C---:B------:R-:W-:Y:S01]  /*32f0*/  IADD3 R19, PT, PT, R17.reuse, UR7, RZ ;  /* 0x0000000711137c10 */ /* 0x040fe2000fffe0ff */
[----:B------:R-:W-:-:S02]  /*3300*/  IMAD.WIDE.U32 R16, R17, 0x4, R2 ;  /* 0x0000000411107825 */ /* 0x000fc400078e0002 */
[----:B------:R-:W4:Y:S01]  /*3310*/  LDG.E R26, desc[UR10][R26.64] ;  /* 0x0000000a1a1a7981 */ /* 0x000f22000c1e1900 */
[C---:B------:R-:W-:Y:S01]  /*3320*/  IADD3 R15, PT, PT, R19.reuse, UR7, RZ ;  /* 0x00000007130f7c10 */ /* 0x040fe2000fffe0ff */
[--C-:B------:R-:W-:Y:S02]  /*3330*/  IMAD.WIDE.U32 R18, R19, 0x4, R2.reuse ;  /* 0x0000000413127825 */ /* 0x100fe400078e0002 */
[----:B------:R-:W4:Y:S01]  /*3340*/  LDG.E R16, desc[UR10][R16.64] ;  /* 0x0000000a10107981 */ /* 0x000f22000c1e1900 */
[C---:B------:R-:W-:Y:S01]  /*3350*/  IADD3 R29, PT, PT, R15.reuse, UR7, RZ ;  /* 0x000000070f1d7c10 */ /* 0x040fe2000fffe0ff */
[--C-:B0-----:R-:W-:Y:S02]  /*3360*/  IMAD.WIDE.U32 R12, R15, 0x4, R2.reuse ;  /* 0x000000040f0c7825 */ /* 0x101fe400078e0002 */
        /* <DEDUP_REMOVED lines=13> */
.L_x_34:
        /* <DEDUP_REMOVED lines=23> */
.L_x_35:
[----:B------:R-:W-:Y:S05]  /*35b0*/  BRA.U !UP1, `(.L_x_33) ;  /* 0x0000000109447547 */ /* 0x000fea000b800000 */
[----:B------:R-:W0:Y:S01]  /*35c0*/  LDC.64 R12, c[0x0][0x3a0] ;  /* 0x0000e800ff0c7b82 */ /* 0x000e220000000a00 */
[----:B------:R-:W-:-:S04]  /*35d0*/  IMAD R9, R9, UR7, R14 ;  /* 0x0000000709097c24 */ /* 0x000fc8000f8e020e */
[----:B0-----:R-:W-:-:S06]  /*35e0*/  IMAD.WIDE.U32 R2, R9, 0x4, R12 ;  /* 0x0000000409027825 */ /* 0x001fcc00078e000c */
[----:B------:R-:W2:Y:S01]  /*35f0*/  LDG.E R2, desc[UR10][R2.64] ;  /* 0x0000000a02027981 */ /* 0x000ea2000c1e1900 */
[----:B------:R-:W-:Y:S01]  /*3600*/  UISETP.NE.AND UP0, UPT, UR13, 0x1, UPT ;  /* 0x000000010d00788c */ /* 0x000fe2000bf05270 */
[----:B--2---:R-:W-:-:S08]  /*3610*/  FFMA R11, R2, R2, R11 ;  /* 0x00000002020b7223 */ /* 0x004fd0000000000b */
[----:B------:R-:W-:Y:S05]  /*3620*/  BRA.U !UP0, `(.L_x_33) ;  /* 0x0000000108287547 */ /* 0x000fea000b800000 */
[----:B------:R-:W-:Y:S01]  /*3630*/  UISETP.NE.AND UP0, UPT, UR13, 0x2, UPT ;  /* 0x000000020d00788c */ /* 0x000fe2000bf05270 */
[----:B------:R-:W-:-:S05]  /*3640*/  IADD3 R3, PT, PT, R9, UR7, RZ ;  /* 0x0000000709037c10 */ /* 0x000fca000fffe0ff */
[----:B------:R-:W-:-:S13]  /*3650*/  PLOP3.LUT P0, PT, PT, PT, UP0, 0x80, 0x8 ;  /* 0x000000000008781c */ /* 0x000fda0003f0f008 */
[C---:B------:R-:W-:Y:S01]  /*3660*/  @P0 IADD3 R9, PT, PT, R3.reuse, UR7, RZ ;  /* 0x0000000703090c10 */ /* 0x040fe2000fffe0ff */
[----:B------:R-:W-:-:S04]  /*3670*/  IMAD.WIDE.U32 R2, R3, 0x4, R12 ;  /* 0x0000000403027825 */ /* 0x000fc800078e000c */
[----:B------:R-:W-:Y:S02]  /*3680*/  @P0 IMAD.WIDE.U32 R8, R9, 0x4, R12 ;  /* 0x0000000409080825 */ /* 0x000fe400078e000c */
[----:B------:R-:W2:Y:S04]  /*3690*/  LDG.E R2, desc[UR10][R2.64] ;  /* 0x0000000a02027981 */ /* 0x000ea8000c1e1900 */
[----:B------:R-:W3:Y:S01]  /*36a0*/  @P0 LDG.E R8, desc[UR10][R8.64] ;  /* 0x0000000a08080981 */ /* 0x000ee2000c1e1900 */
[----:B--2---:R-:W-:-:S04]  /*36b0*/  FFMA R11, R2, R2, R11 ;  /* 0x00000002020b7223 */ /* 0x004fc8000000000b */
[----:B---3--:R-:W-:-:S07]  /*36c0*/  @P0 FFMA R11, R8, R8, R11 ;  /* 0x00000008080b0223 */ /* 0x008fce000000000b */
.L_x_33:
[----:B------:R-:W0:Y:S02]  /*36d0*/  LDC.64 R18, c[0x0][0x3b0] ;  /* 0x0000ec00ff127b82 */ /* 0x000e240000000a00 */
[----:B0-----:R-:W-:-:S05]  /*36e0*/  IMAD.WIDE.U32 R18, R14, 0x4, R18 ;  /* 0x000000040e127825 */ /* 0x001fca00078e0012 */
[----:B------:R-:W2:Y:S01]  /*36f0*/  LDG.E R8, desc[UR10][R18.64] ;  /* 0x0000000a12087981 */ /* 0x000ea2000c1e1900 */
[----:B------:R-:W-:Y:S01]  /*3700*/  BSSY.RECONVERGENT B2, `(.L_x_36) ;  /* 0x000000d000027945 */ /* 0x000fe20003800200 */
[----:B--2---:R-:W0:Y:S08]  /*3710*/  MUFU.RCP R0, R8 ;  /* 0x0000000800007308 */ /* 0x004e300000001000 */
[----:B------:R-:W1:Y:S01]  /*3720*/  FCHK P0, R11, R8 ;  /* 0x000000080b007302 */ /* 0x000e620000000000 */
[----:B0-----:R-:W-:-:S04]  /*3730*/  FFMA R3, -R8, R0, 1 ;  /* 0x3f80000008037423 */ /* 0x001fc80000000100 */
[----:B------:R-:W-:-:S04]  /*3740*/  FFMA R0, R0, R3, R0 ;  /* 0x0000000300007223 */ /* 0x000fc80000000000 */
[----:B------:R-:W-:-:S04]  /*3750*/  FFMA R2, R0, R11, RZ ;  /* 0x0000000b00027223 */ /* 0x000fc800000000ff */
[----:B------:R-:W-:-:S04]  /*3760*/  FFMA R3, -R8, R2, R11 ;  /* 0x0000000208037223 */ /* 0x000fc8000000010b */
[----:B------:R-:W-:Y:S01]  /*3770*/  FFMA R0, R0, R3, R2 ;  /* 0x0000000300007223 */ /* 0x000fe20000000002 */
[----:B-1----:R-:W-:Y:S06]  /*3780*/  @!P0 BRA `(.L_x_37) ;  /* 0x0000000000108947 */ /* 0x002fec0003800000 */
[----:B------:R-:W-:Y:S02]  /*3790*/  MOV R0, R11 ;  /* 0x0000000b00007202 */ /* 0x000fe40000000f00 */
[----:B------:R-:W-:Y:S02]  /*37a0*/  MOV R3, R8 ;  /* 0x0000000800037202 */ /* 0x000fe40000000f00 */
[----:B------:R-:W-:-:S07]  /*37b0*/  MOV R2, 0x37d0 ;  /* 0x000037d000027802 */ /* 0x000fce0000000f00 */
[----:B-----5:R-:W-:Y:S05]  /*37c0*/  CALL.REL.NOINC `($__internal_0_$__cuda_sm3x_div_rn_noftz_f32_slowpath) ;  /* 0x0000001c00e47944 */ /* 0x020fea0003c00000 */
.L_x_37:
[----:B------:R-:W-:Y:S05]  /*37d0*/  BSYNC.RECONVERGENT B2 ;  /* 0x0000000000027941 */ /* 0x000fea0003800200 */
.L_x_36:
[----:B------:R-:W0:Y:S01]  /*37e0*/  LDC.64 R2, c[0x0][0x398] ;  /* 0x0000e600ff027b82 */ /* 0x000e220000000a00 */
[----:B------:R-:W-:Y:S01]  /*37f0*/  IADD3 R15, PT, PT, R7, UR8, RZ ;  /* 0x00000008070f7c10 */ /* 0x000fe2000fffe0ff */
[----:B-----5:R-:W-:Y:S01]  /*3800*/  FADD R9, R10, -R0 ;  /* 0x800000000a097221 */ /* 0x020fe20000000000 */
[----:B------:R-:W-:-:S05]  /*3810*/  UISETP.GE.U32.AND UP0, UPT, UR8, 0x2, UPT ;  /* 0x000000020800788c */ /* 0x000fca000bf06070 */
[----:B------:R-:W1:Y:S01]  /*3820*/  LDC.64 R12, c[0x0][0x390] ;  /* 0x0000e400ff0c7b82 */ /* 0x000e620000000a00 */
[----:B0-----:R-:W-:-:S05]  /*3830*/  IMAD.WIDE.U32 R10, R15, 0x4, R2 ;  /* 0x000000040f0a7825 */ /* 0x001fca00078e0002 */
[----:B------:R0:W-:Y:S01]  /*3840*/  STG.E desc[UR10][R10.64], R9 ;  /* 0x000000090a007986 */ /* 0x0001e2000c10190a */
[----:B-1----:R-:W-:-:S05]  /*3850*/  IMAD.WIDE.U32 R12, R15, 0x4, R12 ;  /* 0x000000040f0c7825 */ /* 0x002fca00078e000c */
[----:B------:R0:W-:Y:S01]  /*3860*/  STG.E desc[UR10][R12.64], RZ ;  /* 0x000000ff0c007986 */ /* 0x0001e2000c10190a */
[----:B------:R-:W-:Y:S05]  /*3870*/  BRA.U !UP0, `(.L_x_38) ;  /* 0x0000000d082c7547 */ /* 0x000fea000b800000 */
[----:B------:R-:W-:Y:S01]  /*3880*/  BSSY.RECONVERGENT B2, `(.L_x_38) ;  /* 0x00000ca000027945 */ /* 0x000fe20003800200 */
[----:B------:R-:W-:-:S07]  /*3890*/  MOV R15, UR8 ;  /* 0x00000008000f7c02 */ /* 0x000fce0008000f00 */
.L_x_48:
[----:B------:R-:W1:Y:S01]  /*38a0*/  LDC R0, c[0x0][0x3c4] ;  /* 0x0000f100ff007b82 */ /* 0x000e620000000800 */
[----:B------:R-:W-:Y:S01]  /*38b0*/  HFMA2 R8, -RZ, RZ, 0, 0 ;  /* 0x00000000ff087431 */ /* 0x000fe200000001ff */
[----:B------:R-:W-:Y:S02]  /*38c0*/  IADD3 R2, PT, PT, R6, -0x1, R15 ;  /* 0xffffffff06027810 */ /* 0x000fe40007ffe00f */
[----:B------:R-:W-:Y:S02]  /*38d0*/  MOV R3, RZ ;  /* 0x000000ff00037202 */ /* 0x000fe40000000f00 */
[----:B-1----:R-:W-:-:S13]  /*38e0*/  ISETP.GE.U32.AND P0, PT, R0, 0x8, PT ;  /* 0x000000080000780c */ /* 0x002fda0003f06070 */
[----:B------:R-:W-:Y:S05]  /*38f0*/  @!P0 BRA `(.L_x_39) ;  /* 0x0000000400188947 */ /* 0x000fea0003800000 */
[----:B0-----:R-:W-:-:S07]  /*3900*/  CS2R R8, SRZ ;  /* 0x0000000000087805 */ /* 0x001fce000001ff00 */
.L_x_40:
[----:B------:R-:W0:Y:S01]  /*3910*/  LDC.64 R22, c[0x0][0x3a0] ;  /* 0x0000e800ff167b82 */ /* 0x000e220000000a00 */
[C---:B------:R-:W-:Y:S02]  /*3920*/  IMAD R3, R9.reuse, UR7, R14 ;  /* 0x0000000709037c24 */ /* 0x040fe4000f8e020e */
[----:B------:R-:W-:-:S03]  /*3930*/  IMAD R17, R9, UR7, R2 ;  /* 0x0000000709117c24 */ /* 0x000fc6000f8e0202 */
[C---:B------:R-:W-:Y:S01]  /*3940*/  IADD3 R29, PT, PT, R3.reuse, UR7, RZ ;  /* 0x00000007031d7c10 */ /* 0x040fe2000fffe0ff */
[----:B0-----:R-:W-:-:S04]  /*3950*/  IMAD.WIDE.U32 R32, R3, 0x4, R22 ;  /* 0x0000000403207825 */ /* 0x001fc800078e0016 */
[C-C-:B------:R-:W-:Y:S01]  /*3960*/  IMAD.WIDE.U32 R24, R17.reuse, 0x4, R22.reuse ;  /* 0x0000000411187825 */ /* 0x140fe200078e0016 */
[----:B------:R-:W-:Y:S01]  /*3970*/  IADD3 R17, PT, PT, R17, UR7, RZ ;  /* 0x0000000711117c10 */ /* 0x000fe2000fffe0ff */
[----:B------:R-:W2:Y:S02]  /*3980*/  LDG.E R26, desc[UR10][R32.64] ;  /* 0x0000000a201a7981 */ /* 0x000ea4000c1e1900 */
[--C-:B------:R-:W-:Y:S02]  /*3990*/  IMAD.WIDE.U32 R34, R29, 0x4, R22.reuse ;  /* 0x000000041d227825 */ /* 0x100fe400078e0016 */
[----:B------:R-:W2:Y:S02]  /*39a0*/  LDG.E R27, desc[UR10][R24.64] ;  /* 0x0000000a181b7981 */ /* 0x000ea4000c1e1900 */
[----:B------:R-:W-:Y:S02]  /*39b0*/  IMAD.WIDE.U32 R30, R17, 0x4, R22 ;  /* 0x00000004111e7825 */ /* 0x000fe400078e0016 */
[----:B------:R0:W3:Y:S04]  /*39c0*/  LDG.E R34, desc[UR10][R34.64] ;  /* 0x0000000a22227981 */ /* 0x0000e8000c1e1900 */
[----:B------:R-:W3:Y:S01]  /*39d0*/  LDG.E R3, desc[UR10][R30.64] ;  /* 0x0000000a1e037981 */ /* 0x000ee2000c1e1900 */
[----:B------:R-:W-:-:S02]  /*39e0*/  IADD3 R37, PT, PT, R29, UR7, RZ ;  /* 0x000000071d257c10 */ /* 0x000fc4000fffe0ff */
[----:B------:R-:W-:-:S03]  /*39f0*/  IADD3 R36, PT, PT, R17, UR7, RZ ;  /* 0x0000000711247c10 */ /* 0x000fc6000fffe0ff */
[C---:B------:R-:W-:Y:S01]  /*3a00*/  IMAD.WIDE.U32 R28, R37.reuse, 0x4, R22 ;  /* 0x00000004251c7825 */ /* 0x040fe200078e0016 */
[----:B------:R-:W-:-:S03]  /*3a10*/  IADD3 R37, PT, PT, R37, UR7, RZ ;  /* 0x0000000725257c10 */ /* 0x000fc6000fffe0ff */
[C-C-:B------:R-:W-:Y:S01]  /*3a20*/  IMAD.WIDE.U32 R16, R36.reuse, 0x4, R22.reuse ;  /* 0x0000000424107825 */ /* 0x140fe200078e0016 */
[----:B------:R-:W-:Y:S01]  /*3a30*/  IADD3 R36, PT, PT, R36, UR7, RZ ;  /* 0x0000000724247c10 */ /* 0x000fe2000fffe0ff */
[----:B------:R1:W4:Y:S01]  /*3a40*/  LDG.E R33, desc[UR10][R28.64] ;  /* 0x0000000a1c217981 */ /* 0x000322000c1e1900 */
[C---:B0-----:R-:W-:Y:S01]  /*3a50*/  IADD3 R35, PT, PT, R37.reuse, UR7, RZ ;  /* 0x0000000725237c10 */ /* 0x041fe2000fffe0ff */
[--C-:B------:R-:W-:Y:S01]  /*3a60*/  IMAD.WIDE.U32 R24, R37, 0x4, R22.reuse ;  /* 0x0000000425187825 */ /* 0x100fe200078e0016 */
[C---:B------:R-:W-:Y:S01]  /*3a70*/  IADD3 R37, PT, PT, R36.reuse, UR7, RZ ;  /* 0x0000000724257c10 */ /* 0x040fe2000fffe0ff */
[----:B------:R-:W4:Y:S04]  /*3a80*/  LDG.E R32, desc[UR10][R16.64] ;  /* 0x0000000a10207981 */ /* 0x000f28000c1e1900 */
[----:B------:R0:W5:Y:S01]  /*3a90*/  LDG.E R31, desc[UR10][R24.64] ;  /* 0x0000000a181f7981 */ /* 0x000162000c1e1900 */
[----:B-1----:R-:W-:-:S05]  /*3aa0*/  IMAD.WIDE.U32 R28, R36, 0x4, R22 ;  /* 0x00000004241c7825 */ /* 0x002fca00078e0016 */
[----:B------:R-:W5:Y:S01]  /*3ab0*/  LDG.E R30, desc[UR10][R28.64] ;  /* 0x0000000a1c1e7981 */ /* 0x000f62000c1e1900 */
[----:B0-----:R-:W-:-:S05]  /*3ac0*/  IMAD.WIDE.U32 R24, R37, 0x4, R22 ;  /* 0x0000000425187825 */ /* 0x001fca00078e0016 */
[----:B------:R0:W5:Y:S01]  /*3ad0*/  LDG.E R16, desc[UR10][R24.64] ;  /* 0x0000000a18107981 */ /* 0x000162000c1e1900 */
[----:B--2---:R-:W-:Y:S01]  /*3ae0*/  FADD R36, R26, -R27 ;  /* 0x8000001b1a247221 */ /* 0x004fe20000000000 */
[C---:B------:R-:W-:Y:S01]  /*3af0*/  IMAD.WIDE.U32 R26, R35.reuse, 0x4, R22 ;  /* 0x00000004231a7825 */ /* 0x040fe200078e0016 */
[----:B------:R-:W-:-:S04]  /*3b00*/  IADD3 R35, PT, PT, R35, UR7, RZ ;  /* 0x0000000723237c10 */ /* 0x000fc8000fffe0ff */
[C---:B0-----:R-:W-:Y:S01]  /*3b10*/  IADD3 R25, PT, PT, R35.reuse, UR7, RZ ;  /* 0x0000000723197c10 */ /* 0x041fe2000fffe0ff */
[----:B------:R0:W2:Y:S01]  /*3b20*/  LDG.E R17, desc[UR10][R26.64] ;  /* 0x0000000a1a117981 */ /* 0x0000a2000c1e1900 */
[----:B---3--:R-:W-:Y:S01]  /*3b30*/  FADD R3, R34, -R3 ;  /* 0x8000000322037221 */ /* 0x008fe20000000000 */
[----:B------:R-:W-:-:S04]  /*3b40*/  IMAD.WIDE.U32 R34, R35, 0x4, R22 ;  /* 0x0000000423227825 */ /* 0x000fc800078e0016 */
[----:B------:R-:W-:Y:S02]  /*3b50*/  FFMA R8, R36, R36, R8 ;  /* 0x0000002424087223 */ /* 0x000fe40000000008 */
[----:B------:R1:W3:Y:S01]  /*3b60*/  LDG.E R34, desc[UR10][R34.64] ;  /* 0x0000000a22227981 */ /* 0x0002e2000c1e1900 */
[----:B0-----:R-:W-:-:S05]  /*3b70*/  IADD3 R27, PT, PT, R37, UR7, RZ ;  /* 0x00000007251b7c10 */ /* 0x001fca000fffe0ff */
[C---:B------:R-:W-:Y:S01]  /*3b80*/  IMAD.WIDE.U32 R36, R27.reuse, 0x4, R22 ;  /* 0x000000041b247825 */ /* 0x040fe200078e0016 */
[----:B-1----:R-:W-:-:S03]  /*3b90*/  IADD3 R35, PT, PT, R27, UR7, RZ ;  /* 0x000000071b237c10 */ /* 0x002fc6000fffe0ff */
[C-C-:B------:R-:W-:Y:S01]  /*3ba0*/  IMAD.WIDE.U32 R26, R25.reuse, 0x4, R22.reuse ;  /* 0x00000004191a7825 */ /* 0x140fe200078e0016 */
[----:B------:R-:W-:Y:S01]  /*3bb0*/  IADD3 R25, PT, PT, R25, UR7, RZ ;  /* 0x0000000719197c10 */ /* 0x000fe2000fffe0ff */
[----:B------:R-:W3:Y:S02]  /*3bc0*/  LDG.E R37, desc[UR10][R36.64] ;  /* 0x0000000a24257981 */ /* 0x000ee4000c1e1900 */
[C-C-:B------:R-:W-:Y:S01]  /*3bd0*/  IMAD.WIDE.U32 R28, R35.reuse, 0x4, R22.reuse ;  /* 0x00000004231c7825 */ /* 0x140fe200078e0016 */
[----:B------:R-:W-:Y:S01]  /*3be0*/  IADD3 R35, PT, PT, R35, UR7, RZ ;  /* 0x0000000723237c10 */ /* 0x000fe2000fffe0ff */
[----:B------:R-:W3:Y:S02]  /*3bf0*/  LDG.E R26, desc[UR10][R26.64] ;  /* 0x0000000a1a1a7981 */ /* 0x000ee4000c1e1900 */
[--C-:B------:R-:W-:Y:S02]  /*3c00*/  IMAD.WIDE.U32 R24, R25, 0x4, R22.reuse ;  /* 0x0000000419187825 */ /* 0x100fe400078e0016 */
[----:B------:R-:W3:Y:S02]  /*3c10*/  LDG.E R29, desc[UR10][R28.64] ;  /* 0x0000000a1c1d7981 */ /* 0x000ee4000c1e1900 */
[----:B------:R-:W-:-:S02]  /*3c20*/  IMAD.WIDE.U32 R22, R35, 0x4, R22 ;  /* 0x0000000423167825 */ /* 0x000fc400078e0016 */
[----:B------:R-:W3:Y:S04]  /*3c30*/  LDG.E R24, desc[UR10][R24.64] ;  /* 0x0000000a18187981 */ /* 0x000ee8000c1e1900 */
[----:B------:R-:W3:Y:S01]  /*3c40*/  LDG.E R23, desc[UR10][R22.64] ;  /* 0x0000000a16177981 */ /* 0x000ee2000c1e1900 */
[----:B------:R-:W-:Y:S01]  /*3c50*/  FFMA R8, R3, R3, R8 ;  /* 0x0000000303087223 */ /* 0x000fe20000000008 */
[----:B----4-:R-:W-:Y:S01]  /*3c60*/  FADD R33, R33, -R32 ;  /* 0x8000002021217221 */ /* 0x010fe20000000000 */
[----:B-----5:R-:W-:Y:S01]  /*3c70*/  FADD R31, R31, -R30 ;  /* 0x8000001e1f1f7221 */ /* 0x020fe20000000000 */
[----:B------:R-:W-:Y:S02]  /*3c80*/  IADD3 R9, PT, PT, R9, 0x8, RZ ;  /* 0x0000000809097810 */ /* 0x000fe40007ffe0ff */
[----:B------:R-:W-:-:S02]  /*3c90*/  FFMA R8, R33, R33, R8 ;  /* 0x0000002121087223 */ /* 0x000fc40000000008 */
[----:B------:R-:W-:Y:S02]  /*3ca0*/  ISETP.NE.AND P0, PT, R9, UR5, PT ;  /* 0x0000000509007c0c */ /* 0x000fe4000bf05270 */
[----:B------:R-:W-:Y:S01]  /*3cb0*/  FFMA R8, R31, R31, R8 ;  /* 0x0000001f1f087223 */ /* 0x000fe20000000008 */
[----:B--2---:R-:W-:-:S04]  /*3cc0*/  FADD R17, R17, -R16 ;  /* 0x8000001011117221 */ /* 0x004fc80000000000 */
[----:B------:R-:W-:Y:S01]  /*3cd0*/  FFMA R8, R17, R17, R8 ;  /* 0x0000001111087223 */ /* 0x000fe20000000008 */
[----:B---3--:R-:W-:-:S04]  /*3ce0*/  FADD R37, R34, -R37 ;  /* 0x8000002522257221 */ /* 0x008fc80000000000 */
[----:B------:R-:W-:Y:S01]  /*3cf0*/  FFMA R8, R37, R37, R8 ;  /* 0x0000002525087223 */ /* 0x000fe20000000008 */
[----:B------:R-:W-:-:S04]  /*3d00*/  FADD R29, R26, -R29 ;  /* 0x8000001d1a1d7221 */ /* 0x000fc80000000000 */
[----:B------:R-:W-:Y:S01]  /*3d10*/  FFMA R8, R29, R29, R8 ;  /* 0x0000001d1d087223 */ /* 0x000fe20000000008 */
[----:B------:R-:W-:-:S04]  /*3d20*/  FADD R23, R24, -R23 ;  /* 0x8000001718177221 */ /* 0x000fc80000000000 */
[----:B------:R-:W-:Y:S01]  /*3d30*/  FFMA R8, R23, R23, R8 ;  /* 0x0000001717087223 */ /* 0x000fe20000000008 */
[----:B------:R-:W-:Y:S06]  /*3d40*/  @P0 BRA `(.L_x_40) ;  /* 0xfffffff800f00947 */ /* 0x000fec000383ffff */
[----:B------:R-:W-:-:S07]  /*3d50*/  MOV R3, UR5 ;  /* 0x0000000500037c02 */ /* 0x000fce0008000f00 */
.L_x_39:
[----:B------:R-:W-:-:S09]  /*3d60*/  UISETP.NE.AND UP0, UPT, UR12, URZ, UPT ;  /* 0x000000ff0c00728c */ /* 0x000fd2000bf05270 */
[----:B------:R-:W-:Y:S05]  /*3d70*/  BRA.U !UP0, `(.L_x_41) ;  /* 0x0000000508307547 */ /* 0x000fea000b800000 */
[----:B------:R-:W-:Y:S02]  /*3d80*/  UIADD3 UR4, UPT, UPT, UR12, -0x1, URZ ;  /* 0xffffffff0c047890 */ /* 0x000fe4000fffe0ff */
[----:B------:R-:W-:Y:S02]  /*3d90*/  UISETP.NE.AND UP1, UPT, UR13, URZ, UPT ;  /* 0x000000ff0d00728c */ /* 0x000fe4000bf25270 */
[----:B------:R-:W-:-:S09]  /*3da0*/  UISETP.GE.U32.AND UP0, UPT, UR4, 0x3, UPT ;  /* 0x000000030400788c */ /* 0x000fd2000bf06070 */
[----:B------:R-:W-:Y:S05]  /*3db0*/  BRA.U !UP0, `(.L_x_42) ;  /* 0x0000000108887547 */ /* 0x000fea000b800000 */
[----:B------:R-:W1:Y:S01]  /*3dc0*/  LDC.64 R16, c[0x0][0x3a0] ;  /* 0x0000e800ff107b82 */ /* 0x000e620000000a00 */
[C---:B------:R-:W-:Y:S02]  /*3dd0*/  IMAD R23, R3.reuse, UR7, R2 ;  /* 0x0000000703177c24 */ /* 0x040fe4000f8e0202 */
[----:B0-----:R-:W-:-:S03]  /*3de0*/  IMAD R9, R3, UR7, R14 ;  /* 0x0000000703097c24 */ /* 0x001fc6000f8e020e */
[----:B------:R-:W-:Y:S02]  /*3df0*/  IADD3 R31, PT, PT, R23, UR7, RZ ;  /* 0x00000007171f7c10 */ /* 0x000fe4000fffe0ff */
[----:B------:R-:W-:Y:S02]  /*3e00*/  IADD3 R29, PT, PT, R9, UR7, RZ ;  /* 0x00000007091d7c10 */ /* 0x000fe4000fffe0ff */
[----:B------:R-:W-:Y:S02]  /*3e10*/  IADD3 R37, PT, PT, R31, UR7, RZ ;  /* 0x000000071f257c10 */ /* 0x000fe4000fffe0ff */
[----:B------:R-:W-:Y:S01]  /*3e20*/  IADD3 R35, PT, PT, R29, UR7, RZ ;  /* 0x000000071d237c10 */ /* 0x000fe2000fffe0ff */
[----:B-1----:R-:W-:-:S04]  /*3e30*/  IMAD.WIDE.U32 R22, R23, 0x4, R16 ;  /* 0x0000000417167825 */ /* 0x002fc800078e0010 */
[--C-:B------:R-:W-:Y:S02]  /*3e40*/  IMAD.WIDE.U32 R32, R9, 0x4, R16.reuse ;  /* 0x0000000409207825 */ /* 0x100fe400078e0010 */
[----:B------:R-:W2:Y:S02]  /*3e50*/  LDG.E R22, desc[UR10][R22.64] ;  /* 0x0000000a16167981 */ /* 0x000ea4000c1e1900 */
[--C-:B------:R-:W-:Y:S02]  /*3e60*/  IMAD.WIDE.U32 R24, R29, 0x4, R16.reuse ;  /* 0x000000041d187825 */ /* 0x100fe400078e0010 */
[----:B------:R0:W2:Y:S02]  /*3e70*/  LDG.E R9, desc[UR10][R32.64] ;  /* 0x0000000a20097981 */ /* 0x0000a4000c1e1900 */
[--C-:B------:R-:W-:Y:S02]  /*3e80*/  IMAD.WIDE.U32 R26, R31, 0x4, R16.reuse ;  /* 0x000000041f1a7825 */ /* 0x100fe400078e0010 */
[----:B------:R-:W3:Y:S02]  /*3e90*/  LDG.E R24, desc[UR10][R24.64] ;  /* 0x0000000a18187981 */ /* 0x000ee4000c1e1900 */
[C-C-:B------:R-:W-:Y:S01]  /*3ea0*/  IMAD.WIDE.U32 R30, R37.reuse, 0x4, R16.reuse ;  /* 0x00000004251e7825 */ /* 0x140fe200078e0010 */
[----:B------:R-:W-:Y:S01]  /*3eb0*/  IADD3 R37, PT, PT, R37, UR7, RZ ;  /* 0x0000000725257c10 */ /* 0x000fe2000fffe0ff */
[----:B------:R-:W3:Y:S01]  /*3ec0*/  LDG.E R27, desc[UR10][R26.64] ;  /* 0x0000000a1a1b7981 */ /* 0x000ee2000c1e1900 */
[C---:B0-----:R-:W-:Y:S01]  /*3ed0*/  IADD3 R33, PT, PT, R35.reuse, UR7, RZ ;  /* 0x0000000723217c10 */ /* 0x041fe2000fffe0ff */
[----:B------:R-:W-:-:S02]  /*3ee0*/  IMAD.WIDE.U32 R28, R35, 0x4, R16 ;  /* 0x00000004231c7825 */ /* 0x000fc400078e0010 */
[----:B------:R-:W4:Y:S02]  /*3ef0*/  LDG.E R31, desc[UR10][R30.64] ;  /* 0x0000000a1e1f7981 */ /* 0x000f24000c1e1900 */
[--C-:B------:R-:W-:Y:S02]  /*3f00*/  IMAD.WIDE.U32 R32, R33, 0x4, R16.reuse ;  /* 0x0000000421207825 */ /* 0x100fe400078e0010 */
[----:B------:R-:W4:Y:S02]  /*3f10*/  LDG.E R28, desc[UR10][R28.64] ;  /* 0x0000000a1c1c7981 */ /* 0x000f24000c1e1900 */
[----:B------:R-:W-:Y:S02]  /*3f20*/  IMAD.WIDE.U32 R16, R37, 0x4, R16 ;  /* 0x0000000425107825 */ /* 0x000fe400078e0010 */
[----:B------:R-:W5:Y:S04]  /*3f30*/  LDG.E R32, desc[UR10][R32.64] ;  /* 0x0000000a20207981 */ /* 0x000f68000c1e1900 */
[----:B------:R-:W5:Y:S01]  /*3f40*/  LDG.E R17, desc[UR10][R16.64] ;  /* 0x0000000a10117981 */ /* 0x000f62000c1e1900 */
[----:B------:R-:W-:Y:S01]  /*3f50*/  IADD3 R3, PT, PT, R3, 0x4, RZ ;  /* 0x0000000403037810 */ /* 0x000fe20007ffe0ff */
[----:B--2---:R-:W-:-:S04]  /*3f60*/  FADD R9, R9, -R22 ;  /* 0x8000001609097221 */ /* 0x004fc80000000000 */
[----:B------:R-:W-:Y:S01]  /*3f70*/  FFMA R8, R9, R9, R8 ;  /* 0x0000000909087223 */ /* 0x000fe20000000008 */
[----:B---3--:R-:W-:-:S04]  /*3f80*/  FADD R27, R24, -R27 ;  /* 0x8000001b181b7221 */ /* 0x008fc80000000000 */
[----:B------:R-:W-:Y:S01]  /*3f90*/  FFMA R8, R27, R27, R8 ;  /* 0x0000001b1b087223 */ /* 0x000fe20000000008 */
[----:B----4-:R-:W-:-:S04]  /*3fa0*/  FADD R9, R28, -R31 ;  /* 0x8000001f1c097221 */ /* 0x010fc80000000000 */
[----:B------:R-:W-:Y:S01]  /*3fb0*/  FFMA R8, R9, R9, R8 ;  /* 0x0000000909087223 */ /* 0x000fe20000000008 */
[----:B-----5:R-:W-:-:S04]  /*3fc0*/  FADD R9, R32, -R17 ;  /* 0x8000001120097221 */ /* 0x020fc80000000000 */
[----:B------:R-:W-:-:S07]  /*3fd0*/  FFMA R8, R9, R9, R8 ;  /* 0x0000000909087223 */ /* 0x000fce0000000008 */
.L_x_42:
[----:B------:R-:W-:Y:S05]  /*3fe0*/  BRA.U !UP1, `(.L_x_41) ;  /* 0x0000000109947547 */ /* 0x000fea000b800000 */
[----:B------:R-:W-:Y:S01]  /*3ff0*/  UISETP.NE.AND UP0, UPT, UR13, 0x1, UPT ;  /* 0x000000010d00788c */ /* 0x000fe2000bf05270 */
[----:B------:R-:W-:Y:S01]  /*4000*/  LOP3.LUT P0, RZ, R0, 0x1, RZ, 0xc0, !PT ;  /* 0x0000000100ff7812 */ /* 0x000fe2000780c0ff */
[----:B------:R-:W-:Y:S01]  /*4010*/  HFMA2 R29, -RZ, RZ, 0, 2.384185791015625e-07 ;  /* 0x00000004ff1d7431 */ /* 0x000fe200000001ff */
[----:B------:R-:W-:Y:S01]  /*4020*/  MOV R23, 0x4 ;  /* 0x0000000400177802 */ /* 0x000fe20000000f00 */
[----:B------:R-:W-:Y:S01]  /*4030*/  HFMA2 R27, -RZ, RZ, 0, 2.384185791015625e-07 ;  /* 0x00000004ff1b7431 */ /* 0x000fe200000001ff */
[----:B------:R-:W-:Y:S02]  /*4040*/  MOV R25, 0x4 ;  /* 0x0000000400197802 */ /* 0x000fe40000000f00 */
[----:B------:R-:W-:Y:S02]  /*4050*/  PLOP3.LUT P2, PT, PT, PT, UP0, 0x80, 0x8 ;  /* 0x000000000008781c */ /* 0x000fe40003f4f008 */
[----:B------:R-:W-:Y:S02]  /*4060*/  PLOP3.LUT P1, PT, PT, PT, UP0, 0x80, 0x8 ;  /* 0x000000000008781c */ /* 0x000fe40003f2f008 */
[----:B------:R-:W1:Y:S03]  /*4070*/  @UP0 LDCU.64 UR16, c[0x0][0x3a0] ;  /* 0x00007400ff1007ac */ /* 0x000e660008000a00 */
[----:B------:R-:W2:Y:S06]  /*4080*/  @P0 LDC.64 R16, c[0x0][0x3a0] ;  /* 0x0000e800ff100b82 */ /* 0x000eac0000000a00 */
[----:B------:R-:W-:-:S02]  /*4090*/  @P2 R2UR UR4, R3 ;  /* 0x00000000030422ca */ /* 0x000fc400000e0000 */
[C---:B------:R-:W-:Y:S02]  /*40a0*/  @P1 IMAD R0, R3.reuse, UR7, R14 ;  /* 0x0000000703001c24 */ /* 0x040fe4000f8e020e */
[----:B------:R-:W-:-:S03]  /*40b0*/  @P1 IMAD R22, R3, UR7, R2 ;  /* 0x0000000703161c24 */ /* 0x000fc6000f8e0202 */
[----:B------:R-:W-:Y:S02]  /*40c0*/  @P1 IADD3 R26, PT, PT, R0, UR7, RZ ;  /* 0x00000007001a1c10 */ /* 0x000fe4000fffe0ff */
[----:B------:R-:W-:Y:S01]  /*40d0*/  @P1 IADD3 R24, PT, PT, R22, UR7, RZ ;  /* 0x0000000716181c10 */ /* 0x000fe2000fffe0ff */
[----:B-1----:R-:W-:-:S03]  /*40e0*/  @P1 IMAD.WIDE.U32 R28, R0, R29, UR16 ;  /* 0x00000010001c1e25 */ /* 0x002fc6000f8e001d */
[----:B------:R-:W-:Y:S01]  /*40f0*/  @UP0 UIADD3 UR4, UPT, UPT, UR4, 0x2, URZ ;  /* 0x0000000204040890 */ /* 0x000fe2000fffe0ff */
[----:B------:R-:W-:Y:S02]  /*4100*/  @P1 IMAD.WIDE.U32 R22, R22, R23, UR16 ;  /* 0x0000001016161e25 */ /* 0x000fe4000f8e0017 */
[----:B------:R-:W3:Y:S03]  /*4110*/  @P1 LDG.E R28, desc[UR10][R28.64] ;  /* 0x0000000a1c1c1981 */ /* 0x000ee6000c1e1900 */
[----:B------:R-:W-:Y:S01]  /*4120*/  @P1 MOV R3, UR4 ;  /* 0x0000000400031c02 */ /* 0x000fe20008000f00 */
[----:B------:R-:W-:Y:S01]  /*4130*/  @P1 IMAD.WIDE.U32 R26, R26, R27, UR16 ;  /* 0x000000101a1a1e25 */ /* 0x000fe2000f8e001b */
[----:B------:R-:W3:Y:S03]  /*4140*/  @P1 LDG.E R23, desc[UR10][R22.64] ;  /* 0x0000000a16171981 */ /* 0x000ee6000c1e1900 */
[----:B------:R-:W-:-:S02]  /*4150*/  @P1 IMAD.WIDE.U32 R24, R24, R25, UR16 ;  /* 0x0000001018181e25 */ /* 0x000fc4000f8e0019 */
[----:B------:R-:W4:Y:S02]  /*4160*/  @P1 LDG.E R26, desc[UR10][R26.64] ;  /* 0x0000000a1a1a1981 */ /* 0x000f24000c1e1900 */
[C---:B------:R-:W-:Y:S02]  /*4170*/  @P0 IMAD R31, R3.reuse, UR7, R14 ;  /* 0x00000007031f0c24 */ /* 0x040fe4000f8e020e */
[----:B------:R-:W-:Y:S01]  /*4180*/  @P0 IMAD R3, R3, UR7, R2 ;  /* 0x0000000703030c24 */ /* 0x000fe2000f8e0202 */
[----:B------:R-:W4:Y:S01]  /*4190*/  @P1 LDG.E R25, desc[UR10][R24.64] ;  /* 0x0000000a18191981 */ /* 0x000f22000c1e1900 */
[----:B--2---:R-:W-:-:S04]  /*41a0*/  @P0 IMAD.WIDE.U32 R30, R31, 0x4, R16 ;  /* 0x000000041f1e0825 */ /* 0x004fc800078e0010 */
[----:B------:R-:W-:Y:S02]  /*41b0*/  @P0 IMAD.WIDE.U32 R16, R3, 0x4, R16 ;  /* 0x0000000403100825 */ /* 0x000fe400078e0010 */
[----:B------:R-:W2:Y:S04]  /*41c0*/  @P0 LDG.E R30, desc[UR10][R30.64] ;  /* 0x0000000a1e1e0981 */ /* 0x000ea8000c1e1900 */
[----:B------:R-:W2:Y:S01]  /*41d0*/  @P0 LDG.E R17, desc[UR10][R16.64] ;  /* 0x0000000a10110981 */ /* 0x000ea2000c1e1900 */
[----:B---3--:R-:W-:-:S04]  /*41e0*/  @P1 FADD R3, R28, -R23 ;  /* 0x800000171c031221 */ /* 0x008fc80000000000 */
[----:B------:R-:W-:Y:S01]  /*41f0*/  @P1 FFMA R3, R3, R3, R8 ;  /* 0x0000000303031223 */ /* 0x000fe20000000008 */
[----:B----4-:R-:W-:-:S04]  /*4200*/  @P1 FADD R0, R26, -R25 ;  /* 0x800000191a001221 */ /* 0x010fc80000000000 */
[----:B------:R-:W-:Y:S01]  /*4210*/  @P1 FFMA R8, R0, R0, R3 ;  /* 0x0000000000081223 */ /* 0x000fe20000000003 */
[----:B--2---:R-:W-:-:S04]  /*4220*/  @P0 FADD R3, R30, -R17 ;  /* 0x800000111e030221 */ /* 0x004fc80000000000 */
[----:B------:R-:W-:-:S07]  /*4230*/  @P0 FFMA R8, R3, R3, R8 ;  /* 0x0000000303080223 */ /* 0x000fce0000000008 */
.L_x_41:
[----:B------:R-:W1:Y:S01]  /*4240*/  LDC.64 R16, c[0x0][0x3b0] ;  /* 0x0000ec00ff107b82 */ /* 0x000e620000000a00 */
[----:B------:R-:W2:Y:S01]  /*4250*/  LDG.E R0, desc[UR10][R18.64] ;  /* 0x0000000a12007981 */ /* 0x000ea2000c1e1900 */
[----:B-1----:R-:W-:-:S06]  /*4260*/  IMAD.WIDE.U32 R16, R2, 0x4, R16 ;  /* 0x0000000402107825 */ /* 0x002fcc00078e0010 */
[----:B------:R-:W2:Y:S01]  /*4270*/  LDG.E R17, desc[UR10][R16.64] ;  /* 0x0000000a10117981 */ /* 0x000ea2000c1e1900 */
[----:B------:R-:W-:Y:S01]  /*4280*/  BSSY.RECONVERGENT B3, `(.L_x_43) ;  /* 0x000001a000037945 */ /* 0x000fe20003800200 */
[----:B------:R-:W-:Y:S01]  /*4290*/  IADD3 R15, PT, PT, R15, -0x1, RZ ;  /* 0xffffffff0f0f7810 */ /* 0x000fe20007ffe0ff */
[----:B--2---:R-:W-:-:S05]  /*42a0*/  FADD R25, R0, -R17 ;  /* 0x8000001100197221 */ /* 0x004fca0000000000 */
[----:B------:R-:W-:Y:S02]  /*42b0*/  FSETP.NEU.AND P0, PT, R25, RZ, PT ;  /* 0x000000ff1900720b */ /* 0x000fe40003f0d000 */
[----:B------:R-:W-:-:S11]  /*42c0*/  MOV R0, RZ ;  /* 0x000000ff00007202 */ /* 0x000fd60000000f00 */
[----:B------:R-:W-:Y:S05]  /*42d0*/  @!P0 BRA `(.L_x_44) ;  /* 0x0000000000508947 */ /* 0x000fea0003800000 */
[----:B------:R-:W1:Y:S01]  /*42e0*/  LDC.64 R22, c[0x0][0x3a8] ;  /* 0x0000ea00ff167b82 */ /* 0x000e620000000a00 */
[----:B------:R-:W2:Y:S01]  /*42f0*/  LDG.E R16, desc[UR10][R20.64] ;  /* 0x0000000a14107981 */ /* 0x000ea2000c1e1900 */
[----:B-1----:R-:W-:-:S06]  /*4300*/  IMAD.WIDE.U32 R22, R2, 0x4, R22 ;  /* 0x0000000402167825 */ /* 0x002fcc00078e0016 */
[----:B------:R-:W2:Y:S01]  /*4310*/  LDG.E R23, desc[UR10][R22.64] ;  /* 0x0000000a16177981 */ /* 0x000ea2000c1e1900 */
[----:B------:R-:W1:Y:S08]  /*4320*/  MUFU.RCP R3, R25 ;  /* 0x0000001900037308 */ /* 0x000e700000001000 */
[----:B------:R-:W3:Y:S01]  /*4330*/  FCHK P0, R8, R25 ;  /* 0x0000001908007302 */ /* 0x000ee20000000000 */
[----:B-1----:R-:W-:-:S04]  /*4340*/  FFMA R0, -R25, R3, 1 ;  /* 0x3f80000019007423 */ /* 0x002fc80000000103 */
[----:B------:R-:W-:-:S04]  /*4350*/  FFMA R3, R3, R0, R3 ;  /* 0x0000000003037223 */ /* 0x000fc80000000003 */
[----:B------:R-:W-:Y:S01]  /*4360*/  FFMA R0, R3, R8, RZ ;  /* 0x0000000803007223 */ /* 0x000fe200000000ff */
[----:B------:R-:W-:Y:S03]  /*4370*/  BSSY.RECONVERGENT B4, `(.L_x_45) ;  /* 0x0000009000047945 */ /* 0x000fe60003800200 */
[----:B0-----:R-:W-:-:S04]  /*4380*/  FFMA R9, -R25, R0, R8 ;  /* 0x0000000019097223 */ /* 0x001fc80000000108 */
[----:B------:R-:W-:Y:S01]  /*4390*/  FFMA R0, R3, R9, R0 ;  /* 0x0000000903007223 */ /* 0x000fe20000000000 */
[----:B--2---:R-:W-:Y:S01]  /*43a0*/  FADD R16, R16, -R23 ;  /* 0x8000001710107221 */ /* 0x004fe20000000000 */
[----:B---3--:R-:W-:Y:S06]  /*43b0*/  @!P0 BRA `(.L_x_46) ;  /* 0x0000000000108947 */ /* 0x008fec0003800000 */
[----:B------:R-:W-:Y:S02]  /*43c0*/  MOV R0, R8 ;  /* 0x0000000800007202 */ /* 0x000fe40000000f00 */
[----:B------:R-:W-:Y:S02]  /*43d0*/  MOV R3, R25 ;  /* 0x0000001900037202 */ /* 0x000fe40000000f00 */
[----:B------:R-:W-:-:S07]  /*43e0*/  MOV R2, 0x4400 ;  /* 0x0000440000027802 */ /* 0x000fce0000000f00 */
[----:B------:R-:W-:Y:S05]  /*43f0*/  CALL.REL.NOINC `($__internal_0_$__cuda_sm3x_div_rn_noftz_f32_slowpath) ;  /* 0x0000001000d87944 */ /* 0x000fea0003c00000 */
.L_x_46:
[----:B------:R-:W-:Y:S05]  /*4400*/  BSYNC.RECONVERGENT B4 ;  /* 0x0000000000047941 */ /* 0x000fea0003800200 */
.L_x_45:
[----:B------:R-:W-:-:S07]  /*4410*/  FADD R0, R16, -R0 ;  /* 0x8000000010007221 */ /* 0x000fce0000000000 */
.L_x_44:
[----:B------:R-:W-:Y:S05]  /*4420*/  BSYNC.RECONVERGENT B3 ;  /* 0x0000000000037941 */ /* 0x000fea0003800200 */
.L_x_43:
[----:B------:R-:W2:Y:S01]  /*4430*/  LDG.E R8, desc[UR10][R10.64] ;  /* 0x0000000a0a087981 */ /* 0x000ea2000c1e1900 */
[----:B------:R-:W1:Y:S02]  /*4440*/  LDCU UR4, c[0x0][0x3b8] ;  /* 0x00007700ff0477ac */ /* 0x000e640008000800 */
[----:B-1----:R-:W-:-:S05]  /*4450*/  FADD R17, R0, UR4 ;  /* 0x0000000400117e21 */ /* 0x002fca0008000000 */
[----:B--2---:R-:W-:-:S13]  /*4460*/  FSETP.GT.AND P0, PT, R17, R8, PT ;  /* 0x000000081100720b */ /* 0x004fda0003f04000 */
[----:B------:R-:W-:Y:S05]  /*4470*/  @P0 BRA `(.L_x_47) ;  /* 0x0000000000280947 */ /* 0x000fea0003800000 */
[----:B------:R-:W1:Y:S01]  /*4480*/  LDC.64 R2, c[0x0][0x398] ;  /* 0x0000e600ff027b82 */ /* 0x000e620000000a00 */
[----:B0-----:R-:W-:-:S05]  /*4490*/  IADD3 R9, PT, PT, R7, R15, RZ ;  /* 0x0000000f07097210 */ /* 0x001fca0007ffe0ff */
[----:B-1----:R-:W-:-:S06]  /*44a0*/  IMAD.WIDE.U32 R2, R9, 0x4, R2 ;  /* 0x0000000409027825 */ /* 0x002fcc00078e0002 */
[----:B------:R-:W2:Y:S02]  /*44b0*/  LDG.E R2, desc[UR10][R2.64] ;  /* 0x0000000a02027981 */ /* 0x000ea4000c1e1900 */
[----:B--2---:R-:W-:-:S05]  /*44c0*/  FADD R17, R17, R2 ;  /* 0x0000000211117221 */ /* 0x004fca0000000000 */
[----:B------:R-:W-:-:S13]  /*44d0*/  FSETP.GEU.AND P0, PT, R17, R8, PT ;  /* 0x000000081100720b */ /* 0x000fda0003f0e000 */
[----:B------:R1:W-:Y:S04]  /*44e0*/  @!P0 STG.E desc[UR10][R10.64], R17 ;  /* 0x000000110a008986 */ /* 0x0003e8000c10190a */
[----:B------:R1:W-:Y:S01]  /*44f0*/  @!P0 STG.E desc[UR10][R12.64], R15 ;  /* 0x0000000f0c008986 */ /* 0x0003e2000c10190a */
[----:B------:R-:W-:-:S13]  /*4500*/  ISETP.GT.U32.AND P0, PT, R15, 0x1, PT ;  /* 0x000000010f00780c */ /* 0x000fda0003f04070 */
[----:B-1----:R-:W-:Y:S05]  /*4510*/  @P0 BRA `(.L_x_48) ;  /* 0xfffffff000e00947 */ /* 0x002fea000383ffff */
.L_x_47:
[----:B------:R-:W-:Y:S05]  /*4520*/  BSYNC.RECONVERGENT B2 ;  /* 0x0000000000027941 */ /* 0x000fea0003800200 */
.L_x_38:
[----:B------:R-:W-:-:S04]  /*4530*/  UIADD3 UR8, UPT, UPT, UR8, 0x1, URZ ;  /* 0x0000000108087890 */ /* 0x000fc8000fffe0ff */
[----:B------:R-:W-:-:S09]  /*4540*/  UISETP.NE.AND UP0, UPT, UR8, UR6, UPT ;  /* 0x000000060800728c */ /* 0x000fd2000bf05270 */
[----:B------:R-:W-:Y:S05]  /*4550*/  BRA.U UP0, `(.L_x_49) ;  /* 0xffffffe500d47547 */ /* 0x000fea000b83ffff */
.L_x_2:
[----:B------:R-:W1:Y:S01]  /*4560*/  LDCU UR5, c[0x0][0x3c0] ;  /* 0x00007800ff0577ac */ /* 0x000e620008000800 */
[----:B------:R-:W2:Y:S01]  /*4570*/  LDCU UR4, c[0x0][0x3bc] ;  /* 0x00007780ff0477ac */ /* 0x000ea20008000800 */
[----:B-1----:R-:W-:Y:S01]  /*4580*/  MOV R3, UR5 ;  /* 0x0000000500037c02 */ /* 0x002fe20008000f00 */
[----:B------:R-:W-:Y:S01]  /*4590*/  IMAD R6, R4, UR5, R4 ;  /* 0x0000000504067c24 */ /* 0x000fe2000f8e0204 */
[----:B--2---:R-:W-:-:S03]  /*45a0*/  UIMAD UR4, UR4, UR5, UR4 ;  /* 0x00000005040472a4 */ /* 0x004fc6000f8e0204 */
[----:B0-----:R-:W-:Y:S01]  /*45b0*/  IMAD R10, R4, R3, -0x1 ;  /* 0xffffffff040a7424 */ /* 0x001fe200078e0203 */
[----:B------:R-:W-:-:S12]  /*45c0*/  UIADD3.X UR4, UPT, UPT, UR4, UR5, URZ, UPT, !UPT ;  /* 0x0000000504047290 */ /* 0x000fd8000bffe4ff */
.L_x_72:
[----:B0-23--:R-:W0:Y:S01]  /*45d0*/  LDC.64 R2, c[0x0][0x390] ;  /* 0x0000e400ff027b82 */ /* 0x00de220000000a00 */
[----:B------:R-:W-:Y:S02]  /*45e0*/  ISETP.NE.AND P0, PT, R5, RZ, PT ;  /* 0x000000ff0500720c */ /* 0x000fe40003f05270 */
[-C--:B------:R-:W-:Y:S02]  /*45f0*/  IADD3 R7, PT, PT, R10, R5.reuse, RZ ;  /* 0x000000050a077210 */ /* 0x080fe40007ffe0ff */
[----:B----4-:R-:W-:-:S03]  /*4600*/  MOV R12, R5 ;  /* 0x00000005000c7202 */ /* 0x010fc60000000f00 */
[----:B0-----:R-:W-:-:S06]  /*4610*/  IMAD.WIDE.U32 R2, R7, 0x4, R2 ;  /* 0x0000000407027825 */ /* 0x001fcc00078e0002 */
[----:B-1----:R-:W-:Y:S05]  /*4620*/  @!P0 EXIT ;  /* 0x000000000000894d */ /* 0x002fea0003800000 */
[----:B------:R-:W2:Y:S01]  /*4630*/  LDG.E R5, desc[UR10][R2.64] ;  /* 0x0000000a02057981 */ /* 0x000ea2000c1e1900 */
[----:B------:R-:W0:Y:S01]  /*4640*/  LDC.64 R18, c[0x0][0x3b0] ;  /* 0x0000ec00ff127b82 */ /* 0x000e220000000a00 */
[----:B------:R-:W-:-:S07]  /*4650*/  IADD3 R11, PT, PT, R6, R12, RZ ;  /* 0x0000000c060b7210 */ /* 0x000fce0007ffe0ff */
[----:B------:R-:W1:Y:S08]  /*4660*/  LDC.64 R22, c[0x0][0x3a0] ;  /* 0x0000e800ff167b82 */ /* 0x000e700000000a00 */
[----:B---3--:R-:W3:Y:S01]  /*4670*/  LDC R15, c[0x0][0x3c4] ;  /* 0x0000f100ff0f7b82 */ /* 0x008ee20000000800 */
[----:B0-----:R-:W-:-:S06]  /*4680*/  IMAD.WIDE.U32 R8, R11, 0x4, R18 ;  /* 0x000000040b087825 */ /* 0x001fcc00078e0012 */
[----:B------:R-:W4:Y:S01]  /*4690*/  LDG.E R8, desc[UR10][R8.64] ;  /* 0x0000000a08087981 */ /* 0x000f22000c1e1900 */
[----:B-1----:R-:W-:-:S05]  /*46a0*/  IMAD.WIDE.U32 R20, R11, 0x4, R22 ;  /* 0x000000040b147825 */ /* 0x002fca00078e0016 */
[----:B------:R-:W5:Y:S01]  /*46b0*/  LDG.E R0, desc[UR10][R20.64] ;  /* 0x0000000a14007981 */ /* 0x000f62000c1e1900 */
[----:B--2---:R-:W-:-:S05]  /*46c0*/  IADD3 R7, PT, PT, R5, R6, RZ ;  /* 0x0000000605077210 */ /* 0x004fca0007ffe0ff */
[----:B------:R-:W-:-:S06]  /*46d0*/  IMAD.WIDE.U32 R18, R7, 0x4, R18 ;  /* 0x0000000407127825 */ /* 0x000fcc00078e0012 */
[----:B------:R-:W4:Y:S01]  /*46e0*/  LDG.E R19, desc[UR10][R18.64] ;  /* 0x0000000a12137981 */ /* 0x000f22000c1e1900 */
[----:B------:R-:W-:-:S06]  /*46f0*/  IMAD.WIDE.U32 R22, R7, 0x4, R22 ;  /* 0x0000000407167825 */ /* 0x000fcc00078e0016 */
[----:B------:R-:W5:Y:S01]  /*4700*/  LDG.E R23, desc[UR10][R22.64] ;  /* 0x0000000a16177981 */ /* 0x000f62000c1e1900 */
[----:B---3--:R-:W-:Y:S01]  /*4710*/  ISETP.GE.U32.AND P2, PT, R15, 0x2, PT ;  /* 0x000000020f00780c */ /* 0x008fe20003f46070 */
[----:B------:R-:W-:Y:S01]  /*4720*/  BSSY.RECONVERGENT B2, `(.L_x_50) ;  /* 0x000000f000027945 */ /* 0x000fe20003800200 */
[----:B----4-:R-:W-:-:S04]  /*4730*/  FADD R16, R8, -R19 ;  /* 0x8000001308107221 */ /* 0x010fc80000000000 */
[----:B------:R-:W0:Y:S01]  /*4740*/  MUFU.RCP R3, R16 ;  /* 0x0000001000037308 */ /* 0x000e220000001000 */
[----:B-----5:R-:W-:-:S07]  /*4750*/  FADD R0, R0, -R23 ;  /* 0x8000001700007221 */ /* 0x020fce0000000000 */
        /* <DEDUP_REMOVED lines=8> */
[----:B------:R-:W-:-:S07]  /*47e0*/  MOV R2, 0x4800 ;  /* 0x0000480000027802 */ /* 0x000fce0000000f00 */
[----:B------:R-:W-:Y:S05]  /*47f0*/  CALL.REL.NOINC `($__internal_0_$__cuda_sm3x_div_rn_noftz_f32_slowpath) ;  /* 0x0000000c00d87944 */ /* 0x000fea0003c00000 */
[----:B------:R-:W-:-:S07]  /*4800*/  MOV R15, R0 ;  /* 0x00000000000f7202 */ /* 0x000fce0000000f00 */
.L_x_51:
[----:B------:R-:W-:Y:S05]  /*4810*/  BSYNC.RECONVERGENT B2 ;  /* 0x0000000000027941 */ /* 0x000fea0003800200 */
.L_x_50:
[----:B------:R-:W-:Y:S05]  /*4820*/  @!P2 BRA `(.L_x_52) ;  /* 0x0000000000b8a947 */ /* 0x000fea0003800000 */
[----:B------:R-:W0:Y:S01]  /*4830*/  LDC.64 R8, c[0x0][0x3a0] ;  /* 0x0000e800ff087b82 */ /* 0x000e220000000a00 */
[----:B------:R-:W-:Y:S02]  /*4840*/  IADD3 R11, PT, PT, R11, UR4, RZ ;  /* 0x000000040b0b7c10 */ /* 0x000fe4000fffe0ff */
[----:B------:R-:W-:-:S03]  /*4850*/  IADD3 R7, PT, PT, R7, UR4, RZ ;  /* 0x0000000407077c10 */ /* 0x000fc6000fffe0ff */
[----:B0-----:R-:W-:-:S04]  /*4860*/  IMAD.WIDE.U32 R2, R11, 0x4, R8 ;  /* 0x000000040b027825 */ /* 0x001fc800078e0008 */
[----:B------:R-:W-:Y:S02]  /*4870*/  IMAD.WIDE.U32 R8, R7, 0x4, R8 ;  /* 0x0000000407087825 */ /* 0x000fe400078e0008 */
[----:B------:R-:W2:Y:S04]  /*4880*/  LDG.E R2, desc[UR10][R2.64] ;  /* 0x0000000a02027981 */ /* 0x000ea8000c1e1900 */
[----:B------:R-:W2:Y:S01]  /*4890*/  LDG.E R9, desc[UR10][R8.64] ;  /* 0x0000000a08097981 */ /* 0x000ea2000c1e1900 */
[----:B------:R-:W0:Y:S01]  /*48a0*/  MUFU.RCP R13, R16 ;  /* 0x00000010000d7308 */ /* 0x000e220000001000 */
[----:B------:R-:W-:Y:S01]  /*48b0*/  BSSY.RECONVERGENT B2, `(.L_x_53) ;  /* 0x000000e000027945 */ /* 0x000fe20003800200 */
[----:B0-----:R-:W-:-:S04]  /*48c0*/  FFMA R0, -R16, R13, 1 ;  /* 0x3f80000010007423 */ /* 0x001fc8000000010d */
[----:B------:R-:W-:Y:S01]  /*48d0*/  FFMA R13, R13, R0, R13 ;  /* 0x000000000d0d7223 */ /* 0x000fe2000000000d */
[----:B--2---:R-:W-:-:S04]  /*48e0*/  FADD R19, R2, -R9 ;  /* 0x8000000902137221 */ /* 0x004fc80000000000 */
[----:B------:R-:W0:Y:S01]  /*48f0*/  FCHK P0, R19, R16 ;  /* 0x0000001013007302 */ /* 0x000e220000000000 */
[----:B------:R-:W-:-:S04]  /*4900*/  FFMA R0, R13, R19, RZ ;  /* 0x000000130d007223 */ /* 0x000fc800000000ff */
[----:B------:R-:W-:-:S04]  /*4910*/  FFMA R17, -R16, R0, R19 ;  /* 0x0000000010117223 */ /* 0x000fc80000000113 */
[----:B------:R-:W-:Y:S01]  /*4920*/  FFMA R13, R13, R17, R0 ;  /* 0x000000110d0d7223 */ /* 0x000fe20000000000 */
[----:B0-----:R-:W-:Y:S06]  /*4930*/  @!P0 BRA `(.L_x_54) ;  /* 0x0000000000148947 */ /* 0x001fec0003800000 */
[----:B------:R-:W-:Y:S02]  /*4940*/  MOV R0, R19 ;  /* 0x0000001300007202 */ /* 0x000fe40000000f00 */
[----:B------:R-:W-:Y:S02]  /*4950*/  MOV R3, R16 ;  /* 0x0000001000037202 */ /* 0x000fe40000000f00 */
[----:B------:R-:W-:-:S07]  /*4960*/  MOV R2, 0x4980 ;  /* 0x0000498000027802 */ /* 0x000fce0000000f00 */
[----:B------:R-:W-:Y:S05]  /*4970*/  CALL.REL.NOINC `($__internal_0_$__cuda_sm3x_div_rn_noftz_f32_slowpath) ;  /* 0x0000000c00787944 */ /* 0x000fea0003c00000 */
[----:B------:R-:W-:-:S07]  /*4980*/  MOV R13, R0 ;  /* 0x00000000000d7202 */ /* 0x000fce0000000f00 */
.L_x_54:
[----:B------:R-:W-:Y:S05]  /*4990*/  BSYNC.RECONVERGENT B2 ;  /* 0x0000000000027941 */ /* 0x000fea0003800200 */
.L_x_53:
        /* <DEDUP_REMOVED lines=22> */
.L_x_55:
[----:B------:R-:W-:Y:S05]  /*4b00*/  BSYNC.RECONVERGENT B2 ;  /* 0x0000000000027941 */ /* 0x000fea0003800200 */
.L_x_52:
[----:B------:R-:W-:Y:S01]  /*4b10*/  ISETP.GE.U32.AND P0, PT, R5, R12, PT ;  /* 0x0000000c0500720c */ /* 0x000fe20003f06070 */
[----:B------:R-:W-:-:S12]  /*4b20*/  BSSY.RECONVERGENT B0, `(.L_x_56) ;  /* 0x00000c0000007945 */ /* 0x000fd80003800200 */
[----:B------:R-:W-:Y:S05]  /*4b30*/  @P0 BRA `(.L_x_57) ;  /* 0x0000000800f80947 */ /* 0x000fea0003800000 */
[----:B------:R-:W0:Y:S02]  /*4b40*/  LDCU UR5, c[0x0][0x3c4] ;  /* 0x00007880ff0577ac */ /* 0x000e240008000800 */
[----:B0-----:R-:W-:-:S09]  /*4b50*/  UISETP.GE.U32.AND UP0, UPT, UR5, 0x2, UPT ;  /* 0x000000020500788c */ /* 0x001fd2000bf06070 */
[----:B------:R-:W-:Y:S05]  /*4b60*/  BRA.U !UP0, `(.L_x_58) ;  /* 0x0000000508887547 */ /* 0x000fea000b800000 */
[CC--:B------:R-:W-:Y:S01]  /*4b70*/  IADD3 R2, PT, PT, R5.reuse, -R12.reuse, RZ ;  /* 0x8000000c05027210 */ /* 0x0c0fe20007ffe0ff */
[----:B------:R-:W-:Y:S01]  /*4b80*/  BSSY.RECONVERGENT B1, `(.L_x_59) ;  /* 0x0000035000017945 */ /* 0x000fe20003800200 */
[----:B------:R-:W-:Y:S02]  /*4b90*/  IADD3 R0, PT, PT, -R5, R12, RZ ;  /* 0x0000000c05007210 */ /* 0x000fe40007ffe1ff */
[----:B------:R-:W-:Y:S02]  /*4ba0*/  ISETP.GT.U32.AND P0, PT, R2, -0x4, PT ;  /* 0xfffffffc0200780c */ /* 0x000fe40003f04070 */
[----:B------:R-:W-:Y:S02]  /*4bb0*/  LOP3.LUT R24, R0, 0x3, RZ, 0xc0, !PT ;  /* 0x0000000300187812 */ /* 0x000fe400078ec0ff */
[----:B------:R-:W-:Y:S02]  /*4bc0*/  MOV R7, R5 ;  /* 0x0000000500077202 */ /* 0x000fe40000000f00 */
[----:B------:R-:W-:-:S07]  /*4bd0*/  ISETP.NE.AND P1, PT, R24, RZ, PT ;  /* 0x000000ff1800720c */ /* 0x000fce0003f25270 */
[----:B------:R-:W-:Y:S06]  /*4be0*/  @P0 BRA `(.L_x_60) ;  /* 0x0000000000b80947 */ /* 0x000fec0003800000 */
[----:B------:R-:W0:Y:S01]  /*4bf0*/  LDC R11, c[0x0][0x3bc] ;  /* 0x0000ef00ff0b7b82 */ /* 0x000e220000000800 */
[----:B------:R-:W-:Y:S01]  /*4c00*/  HFMA2 R25, -RZ, RZ, 0, 0 ;  /* 0x00000000ff197431 */ /* 0x000fe200000001ff */
[----:B------:R-:W-:Y:S02]  /*4c10*/  LOP3.LUT R12, R0, 0xfffffffc, RZ, 0xc0, !PT ;  /* 0xfffffffc000c7812 */ /* 0x000fe400078ec0ff */
[----:B------:R-:W-:-:S04]  /*4c20*/  MOV R7, R5 ;  /* 0x0000000500077202 */ /* 0x000fc80000000f00 */
[----:B------:R-:W1:Y:S03]  /*4c30*/  LDC.64 R2, c[0x0][0x380] ;  /* 0x0000e000ff027b82 */ /* 0x000e660000000a00 */
.L_x_61:
[----:B--2---:R-:W2:Y:S01]  /*4c40*/  LDCU UR5, c[0x0][0x3c0] ;  /* 0x00007800ff0577ac */ /* 0x004ea20008000800 */
[----:B------:R-:W-:-:S04]  /*4c50*/  IADD3 R25, PT, PT, R25, 0x4, RZ ;  /* 0x0000000419197810 */ /* 0x000fc80007ffe0ff */
[----:B------:R-:W-:Y:S01]  /*4c60*/  ISETP.NE.AND P0, PT, R25, R12, PT ;  /* 0x0000000c1900720c */ /* 0x000fe20003f05270 */
[----:B--2---:R-:W-:Y:S01]  /*4c70*/  IMAD R23, R4, UR5, R7 ;  /* 0x0000000504177c24 */ /* 0x004fe2000f8e0207 */
[----:B------:R-:W-:-:S03]  /*4c80*/  IADD3 R7, PT, PT, R7, 0x4, RZ ;  /* 0x0000000407077810 */ /* 0x000fc60007ffe0ff */
[----:B0-----:R-:W-:Y:S01]  /*4c90*/  IMAD R22, R11, UR5, R23 ;  /* 0x000000050b167c24 */ /* 0x001fe2000f8e0217 */
[C---:B------:R-:W-:Y:S01]  /*4ca0*/  IADD3 R19, PT, PT, R23.reuse, 0x1, RZ ;  /* 0x0000000117137810 */ /* 0x040fe20007ffe0ff */
[C---:B-1----:R-:W-:Y:S01]  /*4cb0*/  IMAD.WIDE.U32 R26, R23.reuse, 0x4, R2 ;  /* 0x00000004171a7825 */ /* 0x042fe200078e0002 */
[----:B------:R-:W-:Y:S02]  /*4cc0*/  IADD3 R33, PT, PT, R23, 0x2, RZ ;  /* 0x0000000217217810 */ /* 0x000fe40007ffe0ff */
[C---:B------:R-:W-:Y:S01]  /*4cd0*/  IADD3 R9, PT, PT, R22.reuse, 0x1, RZ ;  /* 0x0000000116097810 */ /* 0x040fe20007ffe0ff */
[----:B------:R-:W-:Y:S01]  /*4ce0*/  IMAD R31, R11, UR5, R22 ;  /* 0x000000050b1f7c24 */ /* 0x000fe2000f8e0216 */
[----:B------:R0:W-:Y:S01]  /*4cf0*/  STG.E desc[UR10][R26.64], R15 ;  /* 0x0000000f1a007986 */ /* 0x0001e2000c10190a */
[C-C-:B------:R-:W-:Y:S01]  /*4d00*/  IMAD.WIDE.U32 R20, R22.reuse, 0x4, R2.reuse ;  /* 0x0000000416147825 */ /* 0x140fe200078e0002 */
[----:B------:R-:W-:Y:S02]  /*4d10*/  IADD3 R23, PT, PT, R23, 0x3, RZ ;  /* 0x0000000317177810 */ /* 0x000fe40007ffe0ff */
[C---:B------:R-:W-:Y:S01]  /*4d20*/  IADD3 R29, PT, PT, R31.reuse, 0x1, RZ ;  /* 0x000000011f1d7810 */ /* 0x040fe20007ffe0ff */
[----:B------:R-:W-:Y:S01]  /*4d30*/  IMAD.WIDE.U32 R16, R31, 0x4, R2 ;  /* 0x000000041f107825 */ /* 0x000fe200078e0002 */
[----:B------:R1:W-:Y:S01]  /*4d40*/  STG.E desc[UR10][R20.64], R13 ;  /* 0x0000000d14007986 */ /* 0x0003e2000c10190a */
[----:B------:R-:W-:-:S02]  /*4d50*/  IADD3 R35, PT, PT, R22, 0x3, RZ ;  /* 0x0000000316237810 */ /* 0x000fc40007ffe0ff */
[--C-:B------:R-:W-:Y:S01]  /*4d60*/  IMAD.WIDE.U32 R18, R19, 0x4, R2.reuse ;  /* 0x0000000413127825 */ /* 0x100fe200078e0002 */
[----:B------:R2:W-:Y:S03]  /*4d70*/  STG.E desc[UR10][R16.64], R14 ;  /* 0x0000000e10007986 */ /* 0x0005e6000c10190a */
[--C-:B0-----:R-:W-:Y:S01]  /*4d80*/  IMAD.WIDE.U32 R26, R29, 0x4, R2.reuse ;  /* 0x000000041d1a7825 */ /* 0x101fe200078e0002 */
[----:B------:R0:W-:Y:S03]  /*4d90*/  STG.E desc[UR10][R18.64], R15 ;  /* 0x0000000f12007986 */ /* 0x0001e6000c10190a */
[--C-:B------:R-:W-:Y:S01]  /*4da0*/  IMAD.WIDE.U32 R28, R33, 0x4, R2.reuse ;  /* 0x00000004211c7825 */ /* 0x100fe200078e0002 */
[----:B-1----:R-:W-:Y:S02]  /*4db0*/  IADD3 R21, PT, PT, R22, 0x2, RZ ;  /* 0x0000000216157810 */ /* 0x002fe40007ffe0ff */
[----:B------:R-:W-:Y:S01]  /*4dc0*/  IADD3 R33, PT, PT, R31, 0x2, RZ ;  /* 0x000000021f217810 */ /* 0x000fe20007ffe0ff */
[----:B------:R-:W-:Y:S01]  /*4dd0*/  IMAD.WIDE.U32 R8, R9, 0x4, R2 ;  /* 0x0000000409087825 */ /* 0x000fe200078e0002 */
[----:B------:R-:W-:-:S03]  /*4de0*/  IADD3 R31, PT, PT, R31, 0x3, RZ ;  /* 0x000000031f1f7810 */ /* 0x000fc60007ffe0ff */
[--C-:B--2---:R-:W-:Y:S01]  /*4df0*/  IMAD.WIDE.U32 R16, R21, 0x4, R2.reuse ;  /* 0x0000000415107825 */ /* 0x104fe200078e0002 */
[----:B------:R1:W-:Y:S03]  /*4e00*/  STG.E desc[UR10][R8.64], R13 ;  /* 0x0000000d08007986 */ /* 0x0003e6000c10190a */
[--C-:B0-----:R-:W-:Y:S01]  /*4e10*/  IMAD.WIDE.U32 R18, R33, 0x4, R2.reuse ;  /* 0x0000000421127825 */ /* 0x101fe200078e0002 */
[----:B------:R2:W-:Y:S03]  /*4e20*/  STG.E desc[UR10][R26.64], R14 ;  /* 0x0000000e1a007986 */ /* 0x0005e6000c10190a */
[--C-:B------:R-:W-:Y:S01]  /*4e30*/  IMAD.WIDE.U32 R20, R23, 0x4, R2.reuse ;  /* 0x0000000417147825 */ /* 0x100fe200078e0002 */
[----:B------:R2:W-:Y:S03]  /*4e40*/  STG.E desc[UR10][R28.64], R15 ;  /* 0x0000000f1c007986 */ /* 0x0005e6000c10190a */
[--C-:B------:R-:W-:Y:S01]  /*4e50*/  IMAD.WIDE.U32 R22, R31, 0x4, R2.reuse ;  /* 0x000000041f167825 */ /* 0x100fe200078e0002 */
[----:B------:R2:W-:Y:S03]  /*4e60*/  STG.E desc[UR10][R16.64], R13 ;  /* 0x0000000d10007986 */ /* 0x0005e6000c10190a */
[----:B-1----:R-:W-:Y:S01]  /*4e70*/  IMAD.WIDE.U32 R8, R35, 0x4, R2 ;  /* 0x0000000423087825 */ /* 0x002fe200078e0002 */
[----:B------:R2:W-:Y:S04]  /*4e80*/  STG.E desc[UR10][R18.64], R14 ;  /* 0x0000000e12007986 */ /* 0x0005e8000c10190a */
[----:B------:R2:W-:Y:S04]  /*4e90*/  STG.E desc[UR10][R20.64], R15 ;  /* 0x0000000f14007986 */ /* 0x0005e8000c10190a */
[----:B------:R2:W-:Y:S04]  /*4ea0*/  STG.E desc[UR10][R8.64], R13 ;  /* 0x0000000d08007986 */ /* 0x0005e8000c10190a */
[----:B------:R2:W-:Y:S01]  /*4eb0*/  STG.E desc[UR10][R22.64], R14 ;  /* 0x0000000e16007986 */ /* 0x0005e2000c10190a */
[----:B------:R-:W-:Y:S05]  /*4ec0*/  @P0 BRA `(.L_x_61) ;  /* 0xfffffffc005c0947 */ /* 0x000fea000383ffff */
.L_x_60:
[----:B------:R-:W-:Y:S05]  /*4ed0*/  BSYNC.RECONVERGENT B1 ;  /* 0x0000000000017941 */ /* 0x000fea0003800200 */
.L_x_59:
[----:B------:R-:W-:Y:S05]  /*4ee0*/  @!P1 BRA `(.L_x_57) ;  /* 0x00000008000c9947 */ /* 0x000fea0003800000 */
[----:B------:R-:W-:Y:S01]  /*4ef0*/  ISETP.NE.AND P0, PT, R24, 0x1, PT ;  /* 0x000000011800780c */ /* 0x000fe20003f05270 */
[----:B------:R-:W-:Y:S01]  /*4f00*/  BSSY.RECONVERGENT B1, `(.L_x_62) ;  /* 0x000001a000017945 */ /* 0x000fe20003800200 */
[----:B------:R-:W-:-:S04]  /*4f10*/  LOP3.LUT R0, R0, 0x1, RZ, 0xc0, !PT ;  /* 0x0000000100007812 */ /* 0x000fc800078ec0ff */
[----:B------:R-:W-:-:S07]  /*4f20*/  ISETP.NE.U32.AND P1, PT, R0, 0x1, PT ;  /* 0x000000010000780c */ /* 0x000fce0003f25070 */
[----:B------:R-:W-:Y:S06]  /*4f30*/  @!P0 BRA `(.L_x_63) ;  /* 0x0000000000588947 */ /* 0x000fec0003800000 */
[----:B------:R-:W2:Y:S01]  /*4f40*/  LDC R0, c[0x0][0x3bc] ;  /* 0x0000ef00ff007b82 */ /* 0x000ea20000000800 */
[----:B------:R-:W0:Y:S07]  /*4f50*/  LDCU UR5, c[0x0][0x3c0] ;  /* 0x00007800ff0577ac */ /* 0x000e2e0008000800 */
[----:B------:R-:W1:Y:S01]  /*4f60*/  LDC.64 R2, c[0x0][0x380] ;  /* 0x0000e000ff027b82 */ /* 0x000e620000000a00 */
[----:B0-----:R-:W-:Y:S01]  /*4f70*/  IMAD R11, R4, UR5, R7 ;  /* 0x00000005040b7c24 */ /* 0x001fe2000f8e0207 */
[----:B------:R-:W-:-:S03]  /*4f80*/  IADD3 R7, PT, PT, R7, 0x2, RZ ;  /* 0x0000000207077810 */ /* 0x000fc60007ffe0ff */
[----:B--2---:R-:W-:Y:S01]  /*4f90*/  IMAD R17, R0, UR5, R11 ;  /* 0x0000000500117c24 */ /* 0x004fe2000f8e020b */
[----:B------:R-:W-:-:S03]  /*4fa0*/  IADD3 R21, PT, PT, R11, 0x1, RZ ;  /* 0x000000010b157810 */ /* 0x000fc60007ffe0ff */
[----:B------:R-:W-:Y:S01]  /*4fb0*/  IMAD R19, R0, UR5, R17 ;  /* 0x0000000500137c24 */ /* 0x000fe2000f8e0211 */
[----:B------:R-:W-:Y:S01]  /*4fc0*/  IADD3 R23, PT, PT, R17, 0x1, RZ ;  /* 0x0000000111177810 */ /* 0x000fe20007ffe0ff */
[----:B-1----:R-:W-:-:S03]  /*4fd0*/  IMAD.WIDE.U32 R8, R11, 0x4, R2 ;  /* 0x000000040b087825 */ /* 0x002fc600078e0002 */
[----:B------:R-:W-:Y:S01]  /*4fe0*/  IADD3 R11, PT, PT, R19, 0x1, RZ ;  /* 0x00000001130b7810 */ /* 0x000fe20007ffe0ff */
[--C-:B------:R-:W-:Y:S01]  /*4ff0*/  IMAD.WIDE.U32 R16, R17, 0x4, R2.reuse ;  /* 0x0000000411107825 */ /* 0x100fe200078e0002 */
[----:B------:R0:W-:Y:S03]  /*5000*/  STG.E desc[UR10][R8.64], R15 ;  /* 0x0000000f08007986 */ /* 0x0001e6000c10190a */
[--C-:B------:R-:W-:Y:S01]  /*5010*/  IMAD.WIDE.U32 R18, R19, 0x4, R2.reuse ;  /* 0x0000000413127825 */ /* 0x100fe200078e0002 */
[----:B------:R0:W-:Y:S03]  /*5020*/  STG.E desc[UR10][R16.64], R13 ;  /* 0x0000000d10007986 */ /* 0x0001e6000c10190a */
[--C-:B------:R-:W-:Y:S01]  /*5030*/  IMAD.WIDE.U32 R20, R21, 0x4, R2.reuse ;  /* 0x0000000415147825 */ /* 0x100fe200078e0002 */
[----:B------:R0:W-:Y:S03]  /*5040*/  STG.E desc[UR10][R18.64], R14 ;  /* 0x0000000e12007986 */ /* 0x0001e6000c10190a */
[--C-:B------:R-:W-:Y:S01]  /*5050*/  IMAD.WIDE.U32 R22, R23, 0x4, R2.reuse ;  /* 0x0000000417167825 */ /* 0x100fe200078e0002 */
[----:B------:R0:W-:Y:S03]  /*5060*/  STG.E desc[UR10][R20.64], R15 ;  /* 0x0000000f14007986 */ /* 0x0001e6000c10190a */
[----:B------:R-:W-:Y:S01]  /*5070*/  IMAD.WIDE.U32 R2, R11, 0x4, R2 ;  /* 0x000000040b027825 */ /* 0x000fe200078e0002 */
[----:B------:R0:W-:Y:S04]  /*5080*/  STG.E desc[UR10][R22.64], R13 ;  /* 0x0000000d16007986 */ /* 0x0001e8000c10190a */
[----:B------:R0:W-:Y:S02]  /*5090*/  STG.E desc[UR10][R2.64], R14 ;  /* 0x0000000e02007986 */ /* 0x0001e4000c10190a */
.L_x_63:
[----:B------:R-:W-:Y:S05]  /*50a0*/  BSYNC.RECONVERGENT B1 ;  /* 0x0000000000017941 */ /* 0x000fea0003800200 */
.L_x_62:
[----:B------:R-:W-:Y:S05]  /*50b0*/  @P1 BRA `(.L_x_57) ;  /* 0x0000000400981947 */ /* 0x000fea0003800000 */
[----:B------:R-:W1:Y:S01]  /*50c0*/  LDC R0, c[0x0][0x3bc] ;  /* 0x0000ef00ff007b82 */ /* 0x000e620000000800 */
[----:B------:R-:W3:Y:S07]  /*50d0*/  LDCU UR5, c[0x0][0x3c0] ;  /* 0x00007800ff0577ac */ /* 0x000eee0008000800 */
[----:B0-2---:R-:W0:Y:S01]  /*50e0*/  LDC.64 R16, c[0x0][0x380] ;  /* 0x0000e000ff107b82 */ /* 0x005e220000000a00 */
[----:B---3--:R-:W-:-:S04]  /*50f0*/  IMAD R3, R4, UR5, R7 ;  /* 0x0000000504037c24 */ /* 0x008fc8000f8e0207 */
[----:B-1----:R-:W-:-:S04]  /*5100*/  IMAD R9, R0, UR5, R3 ;  /* 0x0000000500097c24 */ /* 0x002fc8000f8e0203 */
[----:B------:R-:W-:Y:S02]  /*5110*/  IMAD R7, R0, UR5, R9 ;  /* 0x0000000500077c24 */ /* 0x000fe4000f8e0209 */
[----:B0-----:R-:W-:-:S04]  /*5120*/  IMAD.WIDE.U32 R2, R3, 0x4, R16 ;  /* 0x0000000403027825 */ /* 0x001fc800078e0010 */
[--C-:B------:R-:W-:Y:S01]  /*5130*/  IMAD.WIDE.U32 R8, R9, 0x4, R16.reuse ;  /* 0x0000000409087825 */ /* 0x100fe200078e0010 */
[----:B------:R3:W-:Y:S03]  /*5140*/  STG.E desc[UR10][R2.64], R15 ;  /* 0x0000000f02007986 */ /* 0x0007e6000c10190a */
[----:B------:R-:W-:Y:S01]  /*5150*/  IMAD.WIDE.U32 R16, R7, 0x4, R16 ;  /* 0x0000000407107825 */ /* 0x000fe200078e0010 */
[----:B------:R3:W-:Y:S04]  /*5160*/  STG.E desc[UR10][R8.64], R13 ;  /* 0x0000000d08007986 */ /* 0x0007e8000c10190a */
[----:B------:R3:W-:Y:S01]  /*5170*/  STG.E desc[UR10][R16.64], R14 ;  /* 0x0000000e10007986 */ /* 0x0007e2000c10190a */
[----:B------:R-:W-:Y:S05]  /*5180*/  BRA `(.L_x_57) ;  /* 0x0000000400647947 */ /* 0x000fea0003800000 */
.L_x_58:
[CC--:B------:R-:W-:Y:S01]  /*5190*/  IADD3 R0, PT, PT, R5.reuse, -R12.reuse, RZ ;  /* 0x8000000c05007210 */ /* 0x0c0fe20007ffe0ff */
[----:B------:R-:W-:Y:S01]  /*51a0*/  BSSY.RECONVERGENT B1, `(.L_x_64) ;  /* 0x000002b000017945 */ /* 0x000fe20003800200 */
[----:B------:R-:W-:Y:S02]  /*51b0*/  MOV R7, R5 ;  /* 0x0000000500077202 */ /* 0x000fe40000000f00 */
[----:B------:R-:W-:Y:S02]  /*51c0*/  ISETP.GT.U32.AND P0, PT, R0, -0x8, PT ;  /* 0xfffffff80000780c */ /* 0x000fe40003f04070 */
[----:B------:R-:W-:-:S04]  /*51d0*/  IADD3 R0, PT, PT, -R5, R12, RZ ;  /* 0x0000000c05007210 */ /* 0x000fc80007ffe1ff */
[----:B------:R-:W-:-:S07]  /*51e0*/  LOP3.LUT R28, R0, 0x7, RZ, 0xc0, !PT ;  /* 0x00000007001c7812 */ /* 0x000fce00078ec0ff */
[----:B------:R-:W-:Y:S05]  /*51f0*/  @P0 BRA `(.L_x_65) ;  /* 0x0000000000940947 */ /* 0x000fea0003800000 */
[----:B------:R-:W0:Y:S01]  /*5200*/  LDC.64 R2, c[0x0][0x380] ;  /* 0x0000e000ff027b82 */ /* 0x000e220000000a00 */
[----:B------:R-:W1:Y:S01]  /*5210*/  LDCU UR5, c[0x0][0x3c0] ;  /* 0x00007800ff0577ac */ /* 0x000e620008000800 */
[----:B------:R-:W-:Y:S01]  /*5220*/  LOP3.LUT R8, R0, 0xfffffff8, RZ, 0xc0, !PT ;  /* 0xfffffff800087812 */ /* 0x000fe200078ec0ff */
[----:B------:R-:W-:Y:S01]  /*5230*/  BSSY.RECONVERGENT B2, `(.L_x_66) ;  /* 0x0000020000027945 */ /* 0x000fe20003800200 */
[----:B------:R-:W-:Y:S02]  /*5240*/  IADD3 R7, PT, PT, R5, 0x3, RZ ;  /* 0x0000000305077810 */ /* 0x000fe40007ffe0ff */
[----:B------:R-:W-:Y:S01]  /*5250*/  IADD3 R12, PT, PT, -R8, RZ, RZ ;  /* 0x000000ff080c7210 */ /* 0x000fe20007ffe1ff */
[----:B-1----:R-:W-:-:S07]  /*5260*/  IMAD R11, R4, UR5, R5 ;  /* 0x00000005040b7c24 */ /* 0x002fce000f8e0205 */
.L_x_67:
[C---:B-1----:R-:W-:Y:S01]  /*5270*/  IADD3 R23, PT, PT, R11.reuse, 0x1, RZ ;  /* 0x000000010b177810 */ /* 0x042fe20007ffe0ff */
[C-C-:B0-----:R-:W-:Y:S01]  /*5280*/  IMAD.WIDE.U32 R20, R11.reuse, 0x4, R2.reuse ;  /* 0x000000040b147825 */ /* 0x141fe200078e0002 */
[C---:B------:R-:W-:Y:S02]  /*5290*/  IADD3 R25, PT, PT, R11.reuse, 0x2, RZ ;  /* 0x000000020b197810 */ /* 0x040fe40007ffe0ff */
[----:B------:R-:W-:Y:S01]  /*52a0*/  IADD3 R9, PT, PT, R11, 0x3, RZ ;  /* 0x000000030b097810 */ /* 0x000fe20007ffe0ff */
[--C-:B------:R-:W-:Y:S01]  /*52b0*/  IMAD.WIDE.U32 R22, R23, 0x4, R2.reuse ;  /* 0x0000000417167825 */ /* 0x100fe200078e0002 */
[C---:B------:R-:W-:Y:S01]  /*52c0*/  IADD3 R17, PT, PT, R11.reuse, 0x4, RZ ;  /* 0x000000040b117810 */ /* 0x040fe20007ffe0ff */
[----:B------:R0:W-:Y:S01]  /*52d0*/  STG.E desc[UR10][R20.64], R15 ;  /* 0x0000000f14007986 */ /* 0x0001e2000c10190a */
[----:B------:R-:W-:Y:S01]  /*52e0*/  IADD3 R19, PT, PT, R11, 0x5, RZ ;  /* 0x000000050b137810 */ /* 0x000fe20007ffe0ff */
[--C-:B------:R-:W-:Y:S01]  /*52f0*/  IMAD.WIDE.U32 R24, R25, 0x4, R2.reuse ;  /* 0x0000000419187825 */ /* 0x100fe200078e0002 */
[C---:B------:R-:W-:Y:S01]  /*5300*/  IADD3 R27, PT, PT, R11.reuse, 0x6, RZ ;  /* 0x000000060b1b7810 */ /* 0x040fe20007ffe0ff */
[----:B------:R1:W-:Y:S01]  /*5310*/  STG.E desc[UR10][R22.64], R15 ;  /* 0x0000000f16007986 */ /* 0x0003e2000c10190a */
[----:B------:R-:W-:Y:S01]  /*5320*/  IADD3 R29, PT, PT, R11, 0x7, RZ ;  /* 0x000000070b1d7810 */ /* 0x000fe20007ffe0ff */
[--C-:B------:R-:W-:Y:S01]  /*5330*/  IMAD.WIDE.U32 R8, R9, 0x4, R2.reuse ;  /* 0x0000000409087825 */ /* 0x100fe200078e0002 */
[----:B------:R-:W-:Y:S01]  /*5340*/  IADD3 R12, PT, PT, R12, 0x8, RZ ;  /* 0x000000080c0c7810 */ /* 0x000fe20007ffe0ff */
[----:B------:R1:W-:Y:S01]  /*5350*/  STG.E desc[UR10][R24.64], R15 ;  /* 0x0000000f18007986 */ /* 0x0003e2000c10190a */
[----:B------:R-:W-:Y:S01]  /*5360*/  IADD3 R7, PT, PT, R7, 0x8, RZ ;  /* 0x0000000807077810 */ /* 0x000fe20007ffe0ff */
[--C-:B------:R-:W-:Y:S01]  /*5370*/  IMAD.WIDE.U32 R16, R17, 0x4, R2.reuse ;  /* 0x0000000411107825 */ /* 0x100fe200078e0002 */
[----:B------:R-:W-:Y:S01]  /*5380*/  ISETP.NE.AND P0, PT, R12, RZ, PT ;  /* 0x000000ff0c00720c */ /* 0x000fe20003f05270 */
[----:B------:R1:W-:Y:S01]  /*5390*/  STG.E desc[UR10][R8.64], R15 ;  /* 0x0000000f08007986 */ /* 0x0003e2000c10190a */
[----:B------:R-:W-:Y:S01]  /*53a0*/  IADD3 R11, PT, PT, R11, 0x8, RZ ;  /* 0x000000080b0b7810 */ /* 0x000fe20007ffe0ff */
[----:B------:R-:W-:-:S02]  /*53b0*/  IMAD.WIDE.U32 R18, R19, 0x4, R2 ;  /* 0x0000000413127825 */ /* 0x000fc400078e0002 */
[----:B------:R1:W-:Y:S02]  /*53c0*/  STG.E desc[UR10][R16.64], R15 ;  /* 0x0000000f10007986 */ /* 0x0003e4000c10190a */
[--C-:B0-----:R-:W-:Y:S02]  /*53d0*/  IMAD.WIDE.U32 R20, R27, 0x4, R2.reuse ;  /* 0x000000041b147825 */ /* 0x101fe400078e0002 */
[----:B------:R1:W-:Y:S02]  /*53e0*/  STG.E desc[UR10][R18.64], R15 ;  /* 0x0000000f12007986 */ /* 0x0003e4000c10190a */
[----:B------:R-:W-:Y:S02]  /*53f0*/  IMAD.WIDE.U32 R26, R29, 0x4, R2 ;  /* 0x000000041d1a7825 */ /* 0x000fe400078e0002 */
[----:B------:R1:W-:Y:S04]  /*5400*/  STG.E desc[UR10][R20.64], R15 ;  /* 0x0000000f14007986 */ /* 0x0003e8000c10190a */
[----:B------:R1:W-:Y:S01]  /*5410*/  STG.E desc[UR10][R26.64], R15 ;  /* 0x0000000f1a007986 */ /* 0x0003e2000c10190a */
[----:B------:R-:W-:Y:S05]  /*5420*/  @P0 BRA `(.L_x_67) ;  /* 0xfffffffc00900947 */ /* 0x000fea000383ffff */
[----:B------:R-:W-:Y:S05]  /*5430*/  BSYNC.RECONVERGENT B2 ;  /* 0x0000000000027941 */ /* 0x000fea0003800200 */
.L_x_66:
[----:B------:R-:W-:-:S07]  /*5440*/  IADD3 R7, PT, PT, R7, -0x3, RZ ;  /* 0xfffffffd07077810 */ /* 0x000fce0007ffe0ff */
.L_x_65:
[----:B------:R-:W-:Y:S05]  /*5450*/  BSYNC.RECONVERGENT B1 ;  /* 0x0000000000017941 */ /* 0x000fea0003800200 */
.L_x_64:
[----:B------:R-:W-:-:S13]  /*5460*/  ISETP.NE.AND P0, PT, R28, RZ, PT ;  /* 0x000000ff1c00720c */ /* 0x000fda0003f05270 */
[----:B------:R-:W-:Y:S05]  /*5470*/  @!P0 BRA `(.L_x_57) ;  /* 0x0000000000a88947 */ /* 0x000fea0003800000 */
[----:B------:R-:W-:Y:S01]  /*5480*/  ISETP.GE.U32.AND P0, PT, R28, 0x4, PT ;  /* 0x000000041c00780c */ /* 0x000fe20003f06070 */
[----:B------:R-:W-:Y:S01]  /*5490*/  BSSY.RECONVERGENT B1, `(.L_x_68) ;  /* 0x0000013000017945 */ /* 0x000fe20003800200 */
[----:B------:R-:W-:-:S04]  /*54a0*/  LOP3.LUT R12, R0, 0x3, RZ, 0xc0, !PT ;  /* 0x00000003000c7812 */ /* 0x000fc800078ec0ff */
[----:B------:R-:W-:-:S07]  /*54b0*/  ISETP.NE.AND P1, PT, R12, RZ, PT ;  /* 0x000000ff0c00720c */ /* 0x000fce0003f25270 */
[----:B------:R-:W-:Y:S06]  /*54c0*/  @!P0 BRA `(.L_x_69) ;  /* 0x00000000003c8947 */ /* 0x000fec0003800000 */
[----:B------:R-:W0:Y:S01]  /*54d0*/  LDCU UR5, c[0x0][0x3c0] ;  /* 0x00007800ff0577ac */ /* 0x000e220008000800 */
[----:B-1----:R-:W1:Y:S01]  /*54e0*/  LDC.64 R18, c[0x0][0x380] ;  /* 0x0000e000ff127b82 */ /* 0x002e620000000a00 */
[----:B0-----:R-:W-:Y:S01]  /*54f0*/  IMAD R3, R4, UR5, R7 ;  /* 0x0000000504037c24 */ /* 0x001fe2000f8e0207 */
[----:B------:R-:W-:-:S04]  /*5500*/  IADD3 R7, PT, PT, R7, 0x4, RZ ;  /* 0x0000000407077810 */ /* 0x000fc80007ffe0ff */
[C---:B------:R-:W-:Y:S02]  /*5510*/  IADD3 R9, PT, PT, R3.reuse, 0x1, RZ ;  /* 0x0000000103097810 */ /* 0x040fe40007ffe0ff */
[C---:B------:R-:W-:Y:S02]  /*5520*/  IADD3 R17, PT, PT, R3.reuse, 0x2, RZ ;  /* 0x0000000203117810 */ /* 0x040fe40007ffe0ff */
[C---:B------:R-:W-:Y:S01]  /*5530*/  IADD3 R11, PT, PT, R3.reuse, 0x3, RZ ;  /* 0x00000003030b7810 */ /* 0x040fe20007ffe0ff */
[----:B-1----:R-:W-:-:S04]  /*5540*/  IMAD.WIDE.U32 R2, R3, 0x4, R18 ;  /* 0x0000000403027825 */ /* 0x002fc800078e0012 */
[--C-:B------:R-:W-:Y:S01]  /*5550*/  IMAD.WIDE.U32 R8, R9, 0x4, R18.reuse ;  /* 0x0000000409087825 */ /* 0x100fe200078e0012 */
[----:B------:R0:W-:Y:S03]  /*5560*/  STG.E desc[UR10][R2.64], R15 ;  /* 0x0000000f02007986 */ /* 0x0001e6000c10190a */
[--C-:B------:R-:W-:Y:S01]  /*5570*/  IMAD.WIDE.U32 R16, R17, 0x4, R18.reuse ;  /* 0x0000000411107825 */ /* 0x100fe200078e0012 */
[----:B------:R0:W-:Y:S03]  /*5580*/  STG.E desc[UR10][R8.64], R15 ;  /* 0x0000000f08007986 */ /* 0x0001e6000c10190a */
[----:B------:R-:W-:Y:S01]  /*5590*/  IMAD.WIDE.U32 R18, R11, 0x4, R18 ;  /* 0x000000040b127825 */ /* 0x000fe200078e0012 */
[----:B------:R0:W-:Y:S04]  /*55a0*/  STG.E desc[UR10][R16.64], R15 ;  /* 0x0000000f10007986 */ /* 0x0001e8000c10190a */
[----:B------:R0:W-:Y:S02]  /*55b0*/  STG.E desc[UR10][R18.64], R15 ;  /* 0x0000000f12007986 */ /* 0x0001e4000c10190a */
.L_x_69:
[----:B------:R-:W-:Y:S05]  /*55c0*/  BSYNC.RECONVERGENT B1 ;  /* 0x0000000000017941 */ /* 0x000fea0003800200 */
.L_x_68:
[----:B------:R-:W-:Y:S05]  /*55d0*/  @!P1 BRA `(.L_x_57) ;  /* 0x0000000000509947 */ /* 0x000fea0003800000 */
[----:B------:R-:W-:Y:S01]  /*55e0*/  LOP3.LUT R0, R0, 0x1, RZ, 0xc0, !PT ;  /* 0x0000000100007812 */ /* 0x000fe200078ec0ff */
[----:B------:R-:W-:Y:S01]  /*55f0*/  BSSY.RECONVERGENT B1, `(.L_x_70) ;  /* 0x000000f000017945 */ /* 0x000fe20003800200 */
[----:B------:R-:W-:Y:S02]  /*5600*/  ISETP.NE.AND P0, PT, R12, 0x1, PT ;  /* 0x000000010c00780c */ /* 0x000fe40003f05270 */
[----:B------:R-:W-:-:S13]  /*5610*/  ISETP.NE.U32.AND P1, PT, R0, 0x1, PT ;  /* 0x000000010000780c */ /* 0x000fda0003f25070 */
[----:B------:R-:W2:Y:S08]  /*5620*/  @!P1 LDC R0, c[0x0][0x3c0] ;  /* 0x0000f000ff009b82 */ /* 0x000eb00000000800 */
[----:B01----:R-:W0:Y:S01]  /*5630*/  @!P1 LDC.64 R16, c[0x0][0x380] ;  /* 0x0000e000ff109b82 */ /* 0x003e220000000a00 */
[----:B------:R-:W-:Y:S05]  /*5640*/  @!P0 BRA `(.L_x_71) ;  /* 0x0000000000248947 */ /* 0x000fea0003800000 */
[----:B------:R-:W1:Y:S01]  /*5650*/  LDCU UR5, c[0x0][0x3c0] ;  /* 0x00007800ff0577ac */ /* 0x000e620008000800 */
[----:B------:R-:W3:Y:S01]  /*5660*/  LDC.64 R2, c[0x0][0x380] ;  /* 0x0000e000ff027b82 */ /* 0x000ee20000000a00 */
[----:B-1----:R-:W-:Y:S01]  /*5670*/  IMAD R9, R4, UR5, R7 ;  /* 0x0000000504097c24 */ /* 0x002fe2000f8e0207 */
[----:B------:R-:W-:-:S04]  /*5680*/  IADD3 R7, PT, PT, R7, 0x2, RZ ;  /* 0x0000000207077810 */ /* 0x000fc80007ffe0ff */
[C---:B------:R-:W-:Y:S01]  /*5690*/  IADD3 R11, PT, PT, R9.reuse, 0x1, RZ ;  /* 0x00000001090b7810 */ /* 0x040fe20007ffe0ff */
[----:B---3--:R-:W-:-:S04]  /*56a0*/  IMAD.WIDE.U32 R8, R9, 0x4, R2 ;  /* 0x0000000409087825 */ /* 0x008fc800078e0002 */
[----:B------:R-:W-:Y:S01]  /*56b0*/  IMAD.WIDE.U32 R2, R11, 0x4, R2 ;  /* 0x000000040b027825 */ /* 0x000fe200078e0002 */
[----:B------:R1:W-:Y:S04]  /*56c0*/  STG.E desc[UR10][R8.64], R15 ;  /* 0x0000000f08007986 */ /* 0x0003e8000c10190a */
[----:B------:R1:W-:Y:S02]  /*56d0*/  STG.E desc[UR10][R2.64], R15 ;  /* 0x0000000f02007986 */ /* 0x0003e4000c10190a */
.L_x_71:
[----:B------:R-:W-:Y:S05]  /*56e0*/  BSYNC.RECONVERGENT B1 ;  /* 0x0000000000017941 */ /* 0x000fea0003800200 */
.L_x_70:
[----:B-12---:R-:W-:-:S04]  /*56f0*/  @!P1 IMAD R3, R4, R0, R7 ;  /* 0x0000000004039224 */ /* 0x006fc800078e0207 */
[----:B0-----:R-:W-:-:S05]  /*5700*/  @!P1 IMAD.WIDE.U32 R2, R3, 0x4, R16 ;  /* 0x0000000403029825 */ /* 0x001fca00078e0010 */
[----:B------:R2:W-:Y:S02]  /*5710*/  @!P1 STG.E desc[UR10][R2.64], R15 ;  /* 0x0000000f02009986 */ /* 0x0005e4000c10190a */
.L_x_57:
[----:B------:R-:W-:Y:S05]  /*5720*/  BSYNC.RECONVERGENT B0 ;  /* 0x0000000000007941 */ /* 0x000fea0003800200 */
.L_x_56:
[----:B------:R-:W-:-:S13]  /*5730*/  ISETP.NE.AND P0, PT, R5, RZ, PT ;  /* 0x000000ff0500720c */ /* 0x000fda0003f05270 */
[----:B------:R-:W-:Y:S05]  /*5740*/  @P0 BRA `(.L_x_72) ;  /* 0xffffffec00a00947 */ /* 0x000fea000383ffff */
[----:B------:R-:W-:Y:S05]  /*5750*/  EXIT ;  /* 0x000000000000794d */ /* 0x000fea0003800000 */
        .weak           $__internal_0_$__cuda_sm3x_div_rn_noftz_f32_slowpath
        .type           $__internal_0_$__cuda_sm3x_div_rn_noftz_f32_slowpath,@function
        .size           $__internal_0_$__cuda_sm3x_div_rn_noftz_f32_slowpath,(.L_x_199 - $__internal_0_$__cuda_sm3x_div_rn_noftz_f32_slowpath)
$__internal_0_$__cuda_sm3x_div_rn_noftz_f32_slowpath:
[----:B------:R-:W-:Y:S01]  /*5760*/  SHF.R.U32.HI R8, RZ, 0x17, R3 ;  /* 0x00000017ff087819 */ /* 0x000fe20000011603 */
[----:B------:R-:W-:Y:S01]  /*5770*/  BSSY.RECONVERGENT B0, `(.L_x_73) ;  /* 0x0000063000007945 */ /* 0x000fe20003800200 */
[----:B------:R-:W-:Y:S02]  /*5780*/  SHF.R.U32.HI R27, RZ, 0x17, R0 ;  /* 0x00000017ff1b7819 */ /* 0x000fe40000011600 */
[----:B------:R-:W-:Y:S02]  /*5790*/  LOP3.LUT R8, R8, 0xff, RZ, 0xc0, !PT ;  /* 0x000000ff08087812 */ /* 0x000fe400078ec0ff */
[----:B------:R-:W-:Y:S02]  /*57a0*/  LOP3.LUT R27, R27, 0xff, RZ, 0xc0, !PT ;  /* 0x000000ff1b1b7812 */ /* 0x000fe400078ec0ff */
[----:B------:R-:W-:Y:S02]  /*57b0*/  IADD3 R28, PT, PT, R8, -0x1, RZ ;  /* 0xffffffff081c7810 */ /* 0x000fe40007ffe0ff */
[----:B------:R-:W-:-:S02]  /*57c0*/  IADD3 R9, PT, PT, R27, -0x1, RZ ;  /* 0xffffffff1b097810 */ /* 0x000fc40007ffe0ff */
[----:B------:R-:W-:-:S04]  /*57d0*/  ISETP.GT.U32.AND P0, PT, R28, 0xfd, PT ;  /* 0x000000fd1c00780c */ /* 0x000fc80003f04070 */
[----:B------:R-:W-:-:S13]  /*57e0*/  ISETP.GT.U32.OR P0, PT, R9, 0xfd, P0 ;  /* 0x000000fd0900780c */ /* 0x000fda0000704470 */
[----:B------:R-:W-:Y:S01]  /*57f0*/  @!P0 MOV R9, RZ ;  /* 0x000000ff00098202 */ /* 0x000fe20000000f00 */
[----:B------:R-:W-:Y:S06]  /*5800*/  @!P0 BRA `(.L_x_74) ;  /* 0x0000000000608947 */ /* 0x000fec0003800000 */
[----:B------:R-:W-:Y:S02]  /*5810*/  FSETP.GTU.FTZ.AND P0, PT, |R0|, +INF , PT ;  /* 0x7f8000000000780b */ /* 0x000fe40003f1c200 */
[----:B------:R-:W-:-:S04]  /*5820*/  FSETP.GTU.FTZ.AND P1, PT, |R3|, +INF , PT ;  /* 0x7f8000000300780b */ /* 0x000fc80003f3c200 */
[----:B------:R-:W-:-:S13]  /*5830*/  PLOP3.LUT P0, PT, P0, P1, PT, 0xf8, 0x8f ;  /* 0x00000000008f781c */ /* 0x000fda0000703f70 */
[----:B------:R-:W-:Y:S05]  /*5840*/  @P0 BRA `(.L_x_75) ;  /* 0x0000000400500947 */ /* 0x000fea0003800000 */
[----:B------:R-:W-:-:S13]  /*5850*/  LOP3.LUT P0, RZ, R3, 0x7fffffff, R0, 0xc8, !PT ;  /* 0x7fffffff03ff7812 */ /* 0x000fda000780c800 */
[----:B------:R-:W-:Y:S05]  /*5860*/  @!P0 BRA `(.L_x_76) ;  /* 0x0000000400408947 */ /* 0x000fea0003800000 */
[C---:B------:R-:W-:Y:S02]  /*5870*/  FSETP.NEU.FTZ.AND P3, PT, |R0|.reuse, +INF , PT ;  /* 0x7f8000000000780b */ /* 0x040fe40003f7d200 */
[----:B------:R-:W-:Y:S02]  /*5880*/  FSETP.NEU.FTZ.AND P1, PT, |R3|, +INF , PT ;  /* 0x7f8000000300780b */ /* 0x000fe40003f3d200 */
[----:B------:R-:W-:-:S11]  /*5890*/  FSETP.NEU.FTZ.AND P0, PT, |R0|, +INF , PT ;  /* 0x7f8000000000780b */ /* 0x000fd60003f1d200 */
[----:B------:R-:W-:Y:S05]  /*58a0*/  @!P1 BRA !P3, `(.L_x_76) ;  /* 0x0000000400309947 */ /* 0x000fea0005800000 */
[----:B------:R-:W-:-:S04]  /*58b0*/  LOP3.LUT P3, RZ, R0, 0x7fffffff, RZ, 0xc0, !PT ;  /* 0x7fffffff00ff7812 */ /* 0x000fc8000786c0ff */
[----:B------:R-:W-:-:S13]  /*58c0*/  PLOP3.LUT P1, PT, P1, P3, PT, 0x2f, 0xf2 ;  /* 0x0000000000f2781c */ /* 0x000fda0000f26577 */
[----:B------:R-:W-:Y:S05]  /*58d0*/  @P1 BRA `(.L_x_77) ;  /* 0x00000004001c1947 */ /* 0x000fea0003800000 */
[----:B------:R-:W-:-:S04]  /*58e0*/  LOP3.LUT P1, RZ, R3, 0x7fffffff, RZ, 0xc0, !PT ;  /* 0x7fffffff03ff7812 */ /* 0x000fc8000782c0ff */
[----:B------:R-:W-:-:S13]  /*58f0*/  PLOP3.LUT P0, PT, P0, P1, PT, 0x2f, 0xf2 ;  /* 0x0000000000f2781c */ /* 0x000fda0000702577 */
[----:B------:R-:W-:Y:S05]  /*5900*/  @P0 BRA `(.L_x_78) ;  /* 0x0000000400040947 */ /* 0x000fea0003800000 */
[----:B------:R-:W-:Y:S02]  /*5910*/  IADD3 R9, PT, PT, R27, -0x1, RZ ;  /* 0xffffffff1b097810 */ /* 0x000fe40007ffe0ff */
[----:B------:R-:W-:Y:S02]  /*5920*/  ISETP.GE.AND P1, PT, R28, RZ, PT ;  /* 0x000000ff1c00720c */ /* 0x000fe40003f26270 */
[----:B------:R-:W-:-:S11]  /*5930*/  ISETP.GE.AND P0, PT, R9, RZ, PT ;  /* 0x000000ff0900720c */ /* 0x000fd60003f06270 */
[----:B------:R-:W-:Y:S02]  /*5940*/  @!P1 FFMA R3, R3, 1.84467440737095516160e+19, RZ ;  /* 0x5f80000003039823 */ /* 0x000fe400000000ff */
[----:B------:R-:W-:Y:S01]  /*5950*/  @P0 MOV R9, RZ ;  /* 0x000000ff00090202 */ /* 0x000fe20000000f00 */
[----:B------:R-:W-:Y:S01]  /*5960*/  @!P0 FFMA R0, R0, 1.84467440737095516160e+19, RZ ;  /* 0x5f80000000008823 */ /* 0x000fe200000000ff */
[----:B------:R-:W-:-:S04]  /*5970*/  @!P0 MOV R9, 0xffffffc0 ;  /* 0xffffffc000098802 */ /* 0x000fc80000000f00 */
[----:B------:R-:W-:-:S07]  /*5980*/  @!P1 IADD3 R9, PT, PT, R9, 0x40, RZ ;  /* 0x0000004009099810 */ /* 0x000fce0007ffe0ff */
.L_x_74:
[----:B------:R-:W-:Y:S01]  /*5990*/  LEA R28, R8, 0xc0800000, 0x17 ;  /* 0xc0800000081c7811 */ /* 0x000fe200078eb8ff */
[----:B------:R-:W-:Y:S01]  /*59a0*/  BSSY.RECONVERGENT B1, `(.L_x_79) ;  /* 0x0000036000017945 */ /* 0x000fe20003800200 */
[----:B------:R-:W-:Y:S02]  /*59b0*/  IADD3 R27, PT, PT, R27, -0x7f, RZ ;  /* 0xffffff811b1b7810 */ /* 0x000fe40007ffe0ff */
[----:B------:R-:W-:-:S03]  /*59c0*/  IADD3 R31, PT, PT, -R28, R3, RZ ;  /* 0x000000031c1f7210 */ /* 0x000fc60007ffe1ff */
[----:B------:R-:W-:Y:S01]  /*59d0*/  IMAD R0, R27, -0x800000, R0 ;  /* 0xff8000001b007824 */ /* 0x000fe200078e0200 */
[----:B------:R-:W0:Y:S01]  /*59e0*/  MUFU.RCP R28, R31 ;  /* 0x0000001f001c7308 */ /* 0x000e220000001000 */
[----:B------:R-:W-:-:S04]  /*59f0*/  FADD.FTZ R3, -R31, -RZ ;  /* 0x800000ff1f037221 */ /* 0x000fc80000010100 */
[----:B0-----:R-:W-:-:S04]  /*5a00*/  FFMA R29, R28, R3, 1 ;  /* 0x3f8000001c1d7423 */ /* 0x001fc80000000003 */
[----:B------:R-:W-:-:S04]  /*5a10*/  FFMA R29, R28, R29, R28 ;  /* 0x0000001d1c1d7223 */ /* 0x000fc8000000001c */
[----:B------:R-:W-:-:S04]  /*5a20*/  FFMA R28, R0, R29, RZ ;  /* 0x0000001d001c7223 */ /* 0x000fc800000000ff */
[----:B------:R-:W-:-:S04]  /*5a30*/  FFMA R30, R3, R28, R0 ;  /* 0x0000001c031e7223 */ /* 0x000fc80000000000 */
[----:B------:R-:W-:Y:S01]  /*5a40*/  FFMA R30, R29, R30, R28 ;  /* 0x0000001e1d1e7223 */ /* 0x000fe2000000001c */
[----:B------:R-:W-:-:S03]  /*5a50*/  IADD3 R28, PT, PT, R27, 0x7f, -R8 ;  /* 0x0000007f1b1c7810 */ /* 0x000fc60007ffe808 */
[----:B------:R-:W-:Y:S01]  /*5a60*/  FFMA R3, R3, R30, R0 ;  /* 0x0000001e03037223 */ /* 0x000fe20000000000 */
[----:B------:R-:W-:-:S03]  /*5a70*/  IADD3 R9, PT, PT, R28, R9, RZ ;  /* 0x000000091c097210 */ /* 0x000fc60007ffe0ff */
[----:B------:R-:W-:-:S05]  /*5a80*/  FFMA R0, R29, R3, R30 ;  /* 0x000000031d007223 */ /* 0x000fca000000001e */
[----:B------:R-:W-:-:S04]  /*5a90*/  SHF.R.U32.HI R8, RZ, 0x17, R0 ;  /* 0x00000017ff087819 */ /* 0x000fc80000011600 */
[----:B------:R-:W-:-:S04]  /*5aa0*/  LOP3.LUT R8, R8, 0xff, RZ, 0xc0, !PT ;  /* 0x000000ff08087812 */ /* 0x000fc800078ec0ff */
[----:B------:R-:W-:-:S04]  /*5ab0*/  IADD3 R8, PT, PT, R8, R9, RZ ;  /* 0x0000000908087210 */ /* 0x000fc80007ffe0ff */
[----:B------:R-:W-:-:S04]  /*5ac0*/  IADD3 R27, PT, PT, R8, -0x1, RZ ;  /* 0xffffffff081b7810 */ /* 0x000fc80007ffe0ff */
[----:B------:R-:W-:-:S13]  /*5ad0*/  ISETP.GE.U32.AND P0, PT, R27, 0xfe, PT ;  /* 0x000000fe1b00780c */ /* 0x000fda0003f06070 */
[----:B------:R-:W-:Y:S05]  /*5ae0*/  @!P0 BRA `(.L_x_80) ;  /* 0x0000000000808947 */ /* 0x000fea0003800000 */
[----:B------:R-:W-:-:S13]  /*5af0*/  ISETP.GT.AND P0, PT, R8, 0xfe, PT ;  /* 0x000000fe0800780c */ /* 0x000fda0003f04270 */
[----:B------:R-:W-:Y:S05]  /*5b00*/  @P0 BRA `(.L_x_81) ;  /* 0x00000000006c0947 */ /* 0x000fea0003800000 */
[----:B------:R-:W-:-:S13]  /*5b10*/  ISETP.GE.AND P0, PT, R8, 0x1, PT ;  /* 0x000000010800780c */ /* 0x000fda0003f06270 */
[----:B------:R-:W-:Y:S05]  /*5b20*/  @P0 BRA `(.L_x_82) ;  /* 0x0000000000740947 */ /* 0x000fea0003800000 */
[----:B------:R-:W-:Y:S02]  /*5b30*/  ISETP.GE.AND P0, PT, R8, -0x18, PT ;  /* 0xffffffe80800780c */ /* 0x000fe40003f06270 */
[----:B------:R-:W-:-:S11]  /*5b40*/  LOP3.LUT R0, R0, 0x80000000, RZ, 0xc0, !PT ;  /* 0x8000000000007812 */ /* 0x000fd600078ec0ff */
[----:B------:R-:W-:Y:S05]  /*5b50*/  @!P0 BRA `(.L_x_82) ;  /* 0x0000000000688947 */ /* 0x000fea0003800000 */
[CCC-:B------:R-:W-:Y:S01]  /*5b60*/  FFMA.RZ R9, R29.reuse, R3.reuse, R30.reuse ;  /* 0x000000031d097223 */ /* 0x1c0fe2000000c01e */
[CCC-:B------:R-:W-:Y:S01]  /*5b70*/  FFMA.RP R27, R29.reuse, R3.reuse, R30.reuse ;  /* 0x000000031d1b7223 */ /* 0x1c0fe2000000801e */
[----:B------:R-:W-:Y:S01]  /*5b80*/  FFMA.RM R30, R29, R3, R30 ;  /* 0x000000031d1e7223 */ /* 0x000fe2000000401e */
[C---:B------:R-:W-:Y:S02]  /*5b90*/  IADD3 R3, PT, PT, R8.reuse, 0x20, RZ ;  /* 0x0000002008037810 */ /* 0x040fe40007ffe0ff */
[----:B------:R-:W-:Y:S02]  /*5ba0*/  LOP3.LUT R9, R9, 0x7fffff, RZ, 0xc0, !PT ;  /* 0x007fffff09097812 */ /* 0x000fe400078ec0ff */
[C---:B------:R-:W-:Y:S02]  /*5bb0*/  ISETP.NE.AND P3, PT, R8.reuse, RZ, PT ;  /* 0x000000ff0800720c */ /* 0x040fe40003f65270 */
[----:B------:R-:W-:Y:S02]  /*5bc0*/  LOP3.LUT R28, R9, 0x800000, RZ, 0xfc, !PT ;  /* 0x00800000091c7812 */ /* 0x000fe400078efcff */
[----:B------:R-:W-:-:S02]  /*5bd0*/  ISETP.NE.AND P1, PT, R8, RZ, PT ;  /* 0x000000ff0800720c */ /* 0x000fc40003f25270 */
[----:B------:R-:W-:Y:S02]  /*5be0*/  IADD3 R8, PT, PT, -R8, RZ, RZ ;  /* 0x000000ff08087210 */ /* 0x000fe40007ffe1ff */
[----:B------:R-:W-:Y:S02]  /*5bf0*/  SHF.L.U32 R3, R28, R3, RZ ;  /* 0x000000031c037219 */ /* 0x000fe400000006ff */
[----:B------:R-:W-:Y:S02]  /*5c00*/  FSETP.NEU.FTZ.AND P0, PT, R27, R30, PT ;  /* 0x0000001e1b00720b */ /* 0x000fe40003f1d000 */
[----:B------:R-:W-:Y:S02]  /*5c10*/  SEL R9, R8, RZ, P3 ;  /* 0x000000ff08097207 */ /* 0x000fe40001800000 */
[----:B------:R-:W-:Y:S02]  /*5c20*/  ISETP.NE.AND P1, PT, R3, RZ, P1 ;  /* 0x000000ff0300720c */ /* 0x000fe40000f25270 */
[----:B------:R-:W-:-:S02]  /*5c30*/  SHF.R.U32.HI R28, RZ, R9, R28 ;  /* 0x00000009ff1c7219 */ /* 0x000fc4000001161c */
[----:B------:R-:W-:Y:S02]  /*5c40*/  PLOP3.LUT P0, PT, P0, P1, PT, 0xf8, 0x8f ;  /* 0x00000000008f781c */ /* 0x000fe40000703f70 */
[----:B------:R-:W-:Y:S02]  /*5c50*/  SHF.R.U32.HI R8, RZ, 0x1, R28 ;  /* 0x00000001ff087819 */ /* 0x000fe4000001161c */
[----:B------:R-:W-:-:S04]  /*5c60*/  SEL R3, RZ, 0x1, !P0 ;  /* 0x00000001ff037807 */ /* 0x000fc80004000000 */
[----:B------:R-:W-:-:S04]  /*5c70*/  LOP3.LUT R3, R3, 0x1, R8, 0xf8, !PT ;  /* 0x0000000103037812 */ /* 0x000fc800078ef808 */
[----:B------:R-:W-:-:S04]  /*5c80*/  LOP3.LUT R3, R3, R28, RZ, 0xc0, !PT ;  /* 0x0000001c03037212 */ /* 0x000fc800078ec0ff */
[----:B------:R-:W-:-:S04]  /*5c90*/  IADD3 R3, PT, PT, R8, R3, RZ ;  /* 0x0000000308037210 */ /* 0x000fc80007ffe0ff */
[----:B------:R-:W-:Y:S01]  /*5ca0*/  LOP3.LUT R0, R3, R0, RZ, 0xfc, !PT ;  /* 0x0000000003007212 */ /* 0x000fe200078efcff */
[----:B------:R-:W-:Y:S06]  /*5cb0*/  BRA `(.L_x_82) ;  /* 0x0000000000107947 */ /* 0x000fec0003800000 */
.L_x_81:
[----:B------:R-:W-:-:S04]  /*5cc0*/  LOP3.LUT R0, R0, 0x80000000, RZ, 0xc0, !PT ;  /* 0x8000000000007812 */ /* 0x000fc800078ec0ff */
[----:B------:R-:W-:Y:S01]  /*5cd0*/  LOP3.LUT R0, R0, 0x7f800000, RZ, 0xfc, !PT ;  /* 0x7f80000000007812 */ /* 0x000fe200078efcff */
[----:B------:R-:W-:Y:S06]  /*5ce0*/  BRA `(.L_x_82) ;  /* 0x0000000000047947 */ /* 0x000fec0003800000 */
.L_x_80:
[----:B------:R-:W-:-:S07]  /*5cf0*/  LEA R0, R9, R0, 0x17 ;  /* 0x0000000009007211 */ /* 0x000fce00078eb8ff */
.L_x_82:
[----:B------:R-:W-:Y:S05]  /*5d00*/  BSYNC.RECONVERGENT B1 ;  /* 0x0000000000017941 */ /* 0x000fea0003800200 */
.L_x_79:
[----:B------:R-:W-:Y:S05]  /*5d10*/  BRA `(.L_x_83) ;  /* 0x0000000000207947 */ /* 0x000fea0003800000 */
.L_x_78:
[----:B------:R-:W-:-:S04]  /*5d20*/  LOP3.LUT R0, R3, 0x80000000, R0, 0x48, !PT ;  /* 0x8000000003007812 */ /* 0x000fc800078e4800 */
[----:B------:R-:W-:Y:S01]  /*5d30*/  LOP3.LUT R0, R0, 0x7f800000, RZ, 0xfc, !PT ;  /* 0x7f80000000007812 */ /* 0x000fe200078efcff */
[----:B------:R-:W-:Y:S06]  /*5d40*/  BRA `(.L_x_83) ;  /* 0x0000000000147947 */ /* 0x000fec0003800000 */
.L_x_77:
[----:B------:R-:W-:Y:S01]  /*5d50*/  LOP3.LUT R0, R3, 0x80000000, R0, 0x48, !PT ;  /* 0x8000000003007812 */ /* 0x000fe200078e4800 */
[----:B------:R-:W-:Y:S06]  /*5d60*/  BRA `(.L_x_83) ;  /* 0x00000000000c7947 */ /* 0x000fec0003800000 */
.L_x_76:
[----:B------:R-:W0:Y:S01]  /*5d70*/  MUFU.RSQ R0, -QNAN ;  /* 0xffc0000000007908 */ /* 0x000e220000001400 */
[----:B------:R-:W-:Y:S05]  /*5d80*/  BRA `(.L_x_83) ;  /* 0x0000000000047947 */ /* 0x000fea0003800000 */
.L_x_75:
[----:B------:R-:W-:-:S07]  /*5d90*/  FADD.FTZ R0, R0, R3 ;  /* 0x0000000300007221 */ /* 0x000fce0000010000 */
.L_x_83:
[----:B------:R-:W-:Y:S05]  /*5da0*/  BSYNC.RECONVERGENT B0 ;  /* 0x0000000000007941 */ /* 0x000fea0003800200 */
.L_x_73:
[----:B------:R-:W-:-:S04]  /*5db0*/  HFMA2 R3, -RZ, RZ, 0, 0 ;  /* 0x00000000ff037431 */ /* 0x000fc800000001ff */
[----:B0-----:R-:W-:Y:S05]  /*5dc0*/  RET.REL.NODEC R2 `(_Z30applyVerticalPottsSolverKernelPfS_PjS_S_S_S_fjjj) ;  /* 0xffffffa0028c7950 */ /* 0x001fea0003c3ffff */
.L_x_84:
        /* <DEDUP_REMOVED lines=11> */
.L_x_199:


//--------------------- .text._Z32applyHorizontalPottsSolverKernelPfS_PjS_S_S_S_fjjj --------------------------
	.section	.text._Z32applyHorizontalPottsSolverKernelPfS_PjS_S_S_S_fjjj,"ax",@progbits
	.align	128
        .global         _Z32applyHorizontalPottsSolverKernelPfS_PjS_S_S_S_fjjj
        .type           _Z32applyHorizontalPottsSolverKernelPfS_PjS_S_S_S_fjjj,@function
        .size           _Z32applyHorizontalPottsSolverKernelPfS_PjS_S_S_S_fjjj,(.L_x_200 - _Z32applyHorizontalPottsSolverKernelPfS_PjS_S_S_S_fjjj)
        .other          _Z32applyHorizontalPottsSolverKernelPfS_PjS_S_S_S_fjjj,@"STO_CUDA_ENTRY STV_DEFAULT"
_Z32applyHorizontalPottsSolverKernelPfS_PjS_S_S_S_fjjj:
.text._Z32applyHorizontalPottsSolverKernelPfS_PjS_S_S_S_fjjj:
[----:B------:R-:W-:Y:S01]  /*0000*/  LDC R1, c[0x0][0x37c] ;  /* 0x0000df00ff017b82 */ /* 0x000fe20000000800 */
[----:B------:R-:W0:Y:S01]  /*0010*/  S2R R4, SR_TID.Y ;  /* 0x0000000000047919 */ /* 0x000e220000002200 */
[----:B------:R-:W0:Y:S01]  /*0020*/  LDCU UR4, c[0x0][0x364] ;  /* 0x00006c80ff0477ac */ /* 0x000e220008000800 */
[----:B------:R-:W0:Y:S01]  /*0030*/  S2R R3, SR_CTAID.Y ;  /* 0x0000000000037919 */ /* 0x000e220000002600 */
        /* <DEDUP_REMOVED lines=12> */
[----:B------:R-:W-:-:S04]  /*0100*/  UIMAD UR9, UR6, UR17, URZ ;  /* 0x00000011060972a4 */ /* 0x000fc8000f8e02ff */
[----:B------:R-:W-:Y:S02]  /*0110*/  UIADD3.X UR6, UPT, UPT, UR6, UR9, UR17, UPT, !UPT ;  /* 0x0000000906067290 */ /* 0x000fe4000bffe411 */
        /* <DEDUP_REMOVED lines=10> */
.L_x_88:
        /* <DEDUP_REMOVED lines=106> */
.L_x_87:
        /* <DEDUP_REMOVED lines=60> */
.L_x_90:
        /* <DEDUP_REMOVED lines=36> */
.L_x_91:
        /* <DEDUP_REMOVED lines=20> */
.L_x_86:
        /* <DEDUP_REMOVED lines=9> */
.L_x_102:
[----:B------:R-:W0:Y:S01]  /*1030*/  LDC.64 R2, c[0x0][0x388] ;  /* 0x0000e200ff027b82 */ /* 0x000e220000000a00 */
[----:B------:R-:W1:Y:S01]  /*1040*/  LDCU UR17, c[0x0][0x3bc] ;  /* 0x00007780ff1177ac */ /* 0x000e620008000800 */
[----:B------:R-:W-:Y:S01]  /*1050*/  MOV R19, UR4 ;  /* 0x0000000400137c02 */ /* 0x000fe20008000f00 */
[----:B------:R-:W2:Y:S04]  /*1060*/  LDCU UR8, c[0x0][0x3c4] ;  /* 0x00007880ff0877ac */ /* 0x000ea80008000800 */
[----:B-1----:R-:W-:-:S04]  /*1070*/  IMAD R19, R4, UR17, R19 ;  /* 0x0000001104137c24 */ /* 0x002fc8000f8e0213 */
[----:B0-----:R-:W-:-:S05]  /*1080*/  IMAD.WIDE.U32 R2, R19, 0x4, R2 ;  /* 0x0000000413027825 */ /* 0x001fca00078e0002 */
[----:B----4-:R0:W5:Y:S01]  /*1090*/  LDG.E R7, desc[UR10][R2.64] ;  /* 0x0000000a02077981 */ /* 0x010162000c1e1900 */
[----:B--2---:R-:W-:Y:S01]  /*10a0*/  UISETP.GE.U32.AND UP1, UPT, UR8, 0x8, UPT ;  /* 0x000000080800788c */ /* 0x004fe2000bf26070 */
[----:B------:R-:W-:Y:S01]  /*10b0*/  HFMA2 R8, -RZ, RZ, 0, 0 ;  /* 0x00000000ff087431 */ /* 0x000fe200000001ff */
[----:B------:R-:W-:-:S07]  /*10c0*/  IADD3 R0, PT, PT, R4, R19, RZ ;  /* 0x0000001304007210 */ /* 0x000fce0007ffe0ff */
[----:B0-----:R-:W-:Y:S05]  /*10d0*/  BRA.U !UP1, `(.L_x_92) ;  /* 0x0000000509607547 */ /* 0x001fea000b800000 */
[----:B------:R-:W0:Y:S01]  /*10e0*/  LDC.64 R2, c[0x0][0x3a0] ;  /* 0x0000e800ff027b82 */ /* 0x000e220000000a00 */
[----:B------:R-:W-:-:S07]  /*10f0*/  UMOV UR5, URZ ;  /* 0x000000ff00057c82 */ /* 0x000fce0008000000 */
[----:B------:R-:W1:Y:S02]  /*1100*/  LDC.64 R8, c[0x0][0x380] ;  /* 0x0000e000ff087b82 */ /* 0x000e640000000a00 */
.L_x_93:
        /* <DEDUP_REMOVED lines=85> */
.L_x_92:
        /* <DEDUP_REMOVED lines=48> */
.L_x_95:
        /* <DEDUP_REMOVED lines=27> */
.L_x_96:
        /* <DEDUP_REMOVED lines=13> */
.L_x_94:
[----:B------:R-:W-:Y:S01]  /*1be0*/  UISETP.GE.U32.AND UP2, UPT, UR8, 0x10, UPT ;  /* 0x000000100800788c */ /* 0x000fe2000bf46070 */
[----:B01----:R-:W-:Y:S01]  /*1bf0*/  HFMA2 R2, -RZ, RZ, 0, 0 ;  /* 0x00000000ff027431 */ /* 0x003fe200000001ff */
[----:B------:R-:W-:-:S07]  /*1c00*/  MOV R18, RZ ;  /* 0x000000ff00127202 */ /* 0x000fce0000000f00 */
[----:B------:R-:W-:Y:S05]  /*1c10*/  BRA.U !UP2, `(.L_x_97) ;  /* 0x000000050a207547 */ /* 0x000fea000b800000 */
[----:B------:R-:W-:Y:S01]  /*1c20*/  MOV R18, RZ ;  /* 0x000000ff00127202 */ /* 0x000fe20000000f00 */
[----:B------:R-:W-:-:S06]  /*1c30*/  UMOV UR5, URZ ;  /* 0x000000ff00057c82 */ /* 0x000fcc0008000000 */
.L_x_98:
        /* <DEDUP_REMOVED lines=70> */
.L_x_97:
        /* <DEDUP_REMOVED lines=37> */
.L_x_100:
        /* <DEDUP_REMOVED lines=22> */
.L_x_101:
        /* <DEDUP_REMOVED lines=18> */
.L_x_99:
        /* <DEDUP_REMOVED lines=16> */
.L_x_89:
[----:B------:R-:W-:Y:S01]  /*2670*/  UISETP.NE.AND UP0, UPT, UR8, URZ, UPT ;  /* 0x000000ff0800728c */ /* 0x000fe2000bf05270 */
[----:B-1--4-:R-:W-:Y:S01]  /*2680*/  MOV R7, UR17 ;  /* 0x0000001100077c02 */ /* 0x012fe20008000f00 */
[----:B------:R-:W-:-:S04]  /*2690*/  UIADD3 UR4, UPT, UPT, UR17, 0x1, URZ ;  /* 0x0000000111047890 */ /* 0x000fc8000fffe0ff */
[----:B------:R-:W-:-:S03]  /*26a0*/  IMAD R7, R4, R7, -0x1 ;  /* 0xffffffff04077424 */ /* 0x000fc600078e0207 */
[----:B------:R-:W-:Y:S05]  /*26b0*/  BRA.U UP0, `(.L_x_103) ;  /* 0x0000000500607547 */ /* 0x000fea000b800000 */
[----:B------:R-:W-:Y:S01]  /*26c0*/  UISETP.LT.U32.AND UP0, UPT, UR4, 0x2, UPT ;  /* 0x000000020400788c */ /* 0x000fe2000bf01070 */
[----:B------:R-:W-:Y:S01]  /*26d0*/  IADD3 R10, PT, PT, R6, -0x1, RZ ;  /* 0xffffffff060a7810 */ /* 0x000fe20007ffe0ff */
[----:B------:R-:W-:Y:S02]  /*26e0*/  UMOV UR5, 0x1 ;  /* 0x0000000100057882 */ /* 0x000fe40000000000 */
[----:B------:R-:W-:-:S12]  /*26f0*/  USEL UR4, UR4, 0x2, !UP0 ;  /* 0x0000000204047887 */ /* 0x000fd8000c000000 */
.L_x_113:
        /* <DEDUP_REMOVED lines=18> */
[----:B-----5:R-:W-:Y:S05]  /*2820*/  CALL.REL.NOINC `($__internal_1_$__cuda_sm3x_div_rn_noftz_f32_slowpath) ;  /* 0x0000002c00d07944 */ /* 0x020fea0003c00000 */
.L_x_105:
[----:B------:R-:W-:Y:S05]  /*2830*/  BSYNC.RECONVERGENT B2 ;  /* 0x0000000000027941 */ /* 0x000fea0003800200 */
.L_x_104:
        /* <DEDUP_REMOVED lines=16> */
.L_x_112:
        /* <DEDUP_REMOVED lines=25> */
[----:B--2-4-:R-:W-:Y:S05]  /*2ad0*/  CALL.REL.NOINC `($__internal_1_$__cuda_sm3x_div_rn_noftz_f32_slowpath) ;  /* 0x0000002c00247944 */ /* 0x014fea0003c00000 */
.L_x_110:
[----:B--2---:R-:W-:Y:S05]  /*2ae0*/  BSYNC.RECONVERGENT B4 ;  /* 0x0000000000047941 */ /* 0x004fea0003800200 */
.L_x_109:
[----:B------:R-:W-:-:S07]  /*2af0*/  FADD R26, R26, R0 ;  /* 0x000000001a1a7221 */ /* 0x000fce0000000000 */
.L_x_108:
[----:B--2---:R-:W-:Y:S05]  /*2b00*/  BSYNC.RECONVERGENT B3 ;  /* 0x0000000000037941 */ /* 0x004fea0003800200 */
.L_x_107:
        /* <DEDUP_REMOVED lines=14> */
.L_x_111:
[----:B------:R-:W-:Y:S05]  /*2bf0*/  BSYNC.RECONVERGENT B2 ;  /* 0x0000000000027941 */ /* 0x000fea0003800200 */
.L_x_106:
[----:B------:R-:W-:-:S04]  /*2c00*/  UIADD3 UR5, UPT, UPT, UR5, 0x1, URZ ;  /* 0x0000000105057890 */ /* 0x000fc8000fffe0ff */
[----:B------:R-:W-:-:S09]  /*2c10*/  UISETP.NE.AND UP0, UPT, UR5, UR4, UPT ;  /* 0x000000040500728c */ /* 0x000fd2000bf05270 */
[----:B------:R-:W-:Y:S05]  /*2c20*/  BRA.U !UP0, `(.L_x_85) ;  /* 0x0000001908507547 */ /* 0x000fea000b800000 */
[----:B------:R-:W-:Y:S05]  /*2c30*/  BRA `(.L_x_113) ;  /* 0xfffffff800b07947 */ /* 0x000fea000383ffff */
.L_x_103:
        /* <DEDUP_REMOVED lines=8> */
.L_x_132:
        /* <DEDUP_REMOVED lines=11> */
.L_x_115:
        /* <DEDUP_REMOVED lines=70> */
.L_x_114:
        /* <DEDUP_REMOVED lines=40> */
.L_x_117:
        /* <DEDUP_REMOVED lines=23> */
.L_x_118:
        /* <DEDUP_REMOVED lines=18> */
.L_x_116:
        /* <DEDUP_REMOVED lines=15> */
[----:B-----5:R-:W-:Y:S05]  /*37d0*/  CALL.REL.NOINC `($__internal_1_$__cuda_sm3x_div_rn_noftz_f32_slowpath) ;  /* 0x0000001c00e47944 */ /* 0x020fea0003c00000 */
.L_x_120:
[----:B------:R-:W-:Y:S05]  /*37e0*/  BSYNC.RECONVERGENT B2 ;  /* 0x0000000000027941 */ /* 0x000fea0003800200 */
.L_x_119:
        /* <DEDUP_REMOVED lines=12> */
.L_x_131:
[----:B------:R-:W1:Y:S01]  /*38b0*/  LDC R0, c[0x0][0x3c4] ;  /* 0x0000f100ff007b82 */ /* 0x000e620000000800 */
[----:B------:R-:W-:Y:S01]  /*38c0*/  HFMA2 R8, -RZ, RZ, 0, 0 ;  /* 0x00000000ff087431 */ /* 0x000fe200000001ff */
[----:B------:R-:W-:Y:S02]  /*38d0*/  IADD3 R2, PT, PT, R6, -0x1, R15 ;  /* 0xffffffff06027810 */ /* 0x000fe40007ffe00f */
[----:B------:R-:W-:Y:S02]  /*38e0*/  MOV R3, RZ ;  /* 0x000000ff00037202 */ /* 0x000fe40000000f00 */
[----:B-1----:R-:W-:-:S13]  /*38f0*/  ISETP.GE.U32.AND P0, PT, R0, 0x8, PT ;  /* 0x000000080000780c */ /* 0x002fda0003f06070 */
[----:B------:R-:W-:Y:S05]  /*3900*/  @!P0 BRA `(.L_x_122) ;  /* 0x0000000400188947 */ /* 0x000fea0003800000 */
[----:B0-----:R-:W-:-:S07]  /*3910*/  CS2R R8, SRZ ;  /* 0x0000000000087805 */ /* 0x001fce000001ff00 */
.L_x_123:
        /* <DEDUP_REMOVED lines=69> */
.L_x_122:
        /* <DEDUP_REMOVED lines=40> */
.L_x_125:
        /* <DEDUP_REMOVED lines=38> */
.L_x_124:
        /* <DEDUP_REMOVED lines=27> */
[----:B------:R-:W-:Y:S05]  /*4400*/  CALL.REL.NOINC `($__internal_1_$__cuda_sm3x_div_rn_noftz_f32_slowpath) ;  /* 0x0000001000d87944 */ /* 0x000fea0003c00000 */
.L_x_129:
[----:B------:R-:W-:Y:S05]  /*4410*/  BSYNC.RECONVERGENT B4 ;  /* 0x0000000000047941 */ /* 0x000fea0003800200 */
.L_x_128:
[----:B------:R-:W-:-:S07]  /*4420*/  FADD R0, R16, -R0 ;  /* 0x8000000010007221 */ /* 0x000fce0000000000 */
.L_x_127:
[----:B------:R-:W-:Y:S05]  /*4430*/  BSYNC.RECONVERGENT B3 ;  /* 0x0000000000037941 */ /* 0x000fea0003800200 */
.L_x_126:
        /* <DEDUP_REMOVED lines=15> */
.L_x_130:
[----:B------:R-:W-:Y:S05]  /*4530*/  BSYNC.RECONVERGENT B2 ;  /* 0x0000000000027941 */ /* 0x000fea0003800200 */
.L_x_121:
[----:B------:R-:W-:-:S04]  /*4540*/  UIADD3 UR7, UPT, UPT, UR7, 0x1, URZ ;  /* 0x0000000107077890 */ /* 0x000fc8000fffe0ff */
[----:B------:R-:W-:-:S09]  /*4550*/  UISETP.NE.AND UP0, UPT, UR7, UR5, UPT ;  /* 0x000000050700728c */ /* 0x000fd2000bf05270 */
[----:B------:R-:W-:Y:S05]  /*4560*/  BRA.U UP0, `(.L_x_132) ;  /* 0xffffffe500d47547 */ /* 0x000fea000b83ffff */
.L_x_85:
[----:B------:R-:W1:Y:S01]  /*4570*/  LDCU UR6, c[0x0][0x3bc] ;  /* 0x00007780ff0677ac */ /* 0x000e620008000800 */
[----:B------:R-:W2:Y:S01]  /*4580*/  LDCU UR5, c[0x0][0x3c0] ;  /* 0x00007800ff0577ac */ /* 0x000ea20008000800 */
[----:B-1----:R-:W-:Y:S01]  /*4590*/  MOV R3, UR6 ;  /* 0x0000000600037c02 */ /* 0x002fe20008000f00 */
[----:B------:R-:W-:Y:S01]  /*45a0*/  IMAD R6, R4, UR6, R4 ;  /* 0x0000000604067c24 */ /* 0x000fe2000f8e0204 */
[----:B--2---:R-:W-:-:S03]  /*45b0*/  UIMAD UR4, UR5, UR6, UR6 ;  /* 0x00000006050472a4 */ /* 0x004fc6000f8e0206 */
[----:B0-----:R-:W-:Y:S01]  /*45c0*/  IMAD R10, R4, R3, -0x1 ;  /* 0xffffffff040a7424 */ /* 0x001fe200078e0203 */
[----:B------:R-:W-:-:S12]  /*45d0*/  UIADD3.X UR4, UPT, UPT, UR4, UR5, URZ, UPT, !UPT ;  /* 0x0000000504047290 */ /* 0x000fd8000bffe4ff */
.L_x_155:
        /* <DEDUP_REMOVED lines=34> */
[----:B------:R-:W-:Y:S05]  /*4800*/  CALL.REL.NOINC `($__internal_1_$__cuda_sm3x_div_rn_noftz_f32_slowpath) ;  /* 0x0000000c00d87944 */ /* 0x000fea0003c00000 */
[----:B------:R-:W-:-:S07]  /*4810*/  MOV R15, R0 ;  /* 0x00000000000f7202 */ /* 0x000fce0000000f00 */
.L_x_134:
[----:B------:R-:W-:Y:S05]  /*4820*/  BSYNC.RECONVERGENT B2 ;  /* 0x0000000000027941 */ /* 0x000fea0003800200 */
.L_x_133:
        /* <DEDUP_REMOVED lines=21> */
[----:B------:R-:W-:Y:S05]  /*4980*/  CALL.REL.NOINC `($__internal_1_$__cuda_sm3x_div_rn_noftz_f32_slowpath) ;  /* 0x0000000c00787944 */ /* 0x000fea0003c00000 */
[----:B------:R-:W-:-:S07]  /*4990*/  MOV R13, R0 ;  /* 0x00000000000d7202 */ /* 0x000fce0000000f00 */
.L_x_137:
[----:B------:R-:W-:Y:S05]  /*49a0*/  BSYNC.RECONVERGENT B2 ;  /* 0x0000000000027941 */ /* 0x000fea0003800200 */
.L_x_136:
        /* <DEDUP_REMOVED lines=22> */
.L_x_138:
[----:B------:R-:W-:Y:S05]  /*4b10*/  BSYNC.RECONVERGENT B2 ;  /* 0x0000000000027941 */ /* 0x000fea0003800200 */
.L_x_135:
        /* <DEDUP_REMOVED lines=19> */
.L_x_144:
        /* <DEDUP_REMOVED lines=41> */
.L_x_143:
[----:B------:R-:W-:Y:S05]  /*4ee0*/  BSYNC.RECONVERGENT B1 ;  /* 0x0000000000017941 */ /* 0x000fea0003800200 */
.L_x_142:
        /* <DEDUP_REMOVED lines=28> */
.L_x_146:
[----:B------:R-:W-:Y:S05]  /*50b0*/  BSYNC.RECONVERGENT B1 ;  /* 0x0000000000017941 */ /* 0x000fea0003800200 */
.L_x_145:
        /* <DEDUP_REMOVED lines=14> */
.L_x_141:
        /* <DEDUP_REMOVED lines=14> */
.L_x_150:
        /* <DEDUP_REMOVED lines=29> */
.L_x_149:
[----:B------:R-:W-:-:S07]  /*5450*/  IADD3 R7, PT, PT, R7, -0x3, RZ ;  /* 0xfffffffd07077810 */ /* 0x000fce0007ffe0ff */
.L_x_148:
[----:B------:R-:W-:Y:S05]  /*5460*/  BSYNC.RECONVERGENT B1 ;  /* 0x0000000000017941 */ /* 0x000fea0003800200 */
.L_x_147:
        /* <DEDUP_REMOVED lines=22> */
.L_x_152:
[----:B------:R-:W-:Y:S05]  /*55d0*/  BSYNC.RECONVERGENT B1 ;  /* 0x0000000000017941 */ /* 0x000fea0003800200 */
.L_x_151:
        /* <DEDUP_REMOVED lines=17> */
.L_x_154:
[----:B------:R-:W-:Y:S05]  /*56f0*/  BSYNC.RECONVERGENT B1 ;  /* 0x0000000000017941 */ /* 0x000fea0003800200 */
.L_x_153:
[----:B-12---:R-:W-:-:S04]  /*5700*/  @!P1 IMAD R3, R4, R0, R7 ;  /* 0x0000000004039224 */ /* 0x006fc800078e0207 */
[----:B0-----:R-:W-:-:S05]  /*5710*/  @!P1 IMAD.WIDE.U32 R2, R3, 0x4, R16 ;  /* 0x0000000403029825 */ /* 0x001fca00078e0010 */
[----:B------:R2:W-:Y:S02]  /*5720*/  @!P1 STG.E desc[UR10][R2.64], R15 ;  /* 0x0000000f02009986 */ /* 0x0005e4000c10190a */
.L_x_140:
[----:B------:R-:W-:Y:S05]  /*5730*/  BSYNC.RECONVERGENT B0 ;  /* 0x0000000000007941 */ /* 0x000fea0003800200 */
.L_x_139:
[----:B------:R-:W-:-:S13]  /*5740*/  ISETP.NE.AND P0, PT, R5, RZ, PT ;  /* 0x000000ff0500720c */ /* 0x000fda0003f05270 */
[----:B------:R-:W-:Y:S05]  /*5750*/  @P0 BRA `(.L_x_155) ;  /* 0xffffffec00a00947 */ /* 0x000fea000383ffff */
[----:B------:R-:W-:Y:S05]  /*5760*/  EXIT ;  /* 0x000000000000794d */ /* 0x000fea0003800000 */
        .weak           $__internal_1_$__cuda_sm3x_div_rn_noftz_f32_slowpath
        .type           $__internal_1_$__cuda_sm3x_div_rn_noftz_f32_slowpath,@function
        .size           $__internal_1_$__cuda_sm3x_div_rn_noftz_f32_slowpath,(.L_x_200 - $__internal_1_$__cuda_sm3x_div_rn_noftz_f32_slowpath)
$__internal_1_$__cuda_sm3x_div_rn_noftz_f32_slowpath:
        /* <DEDUP_REMOVED lines=35> */
.L_x_157:
        /* <DEDUP_REMOVED lines=51> */
.L_x_164:
[----:B------:R-:W-:-:S04]  /*5cd0*/  LOP3.LUT R0, R0, 0x80000000, RZ, 0xc0, !PT ;  /* 0x8000000000007812 */ /* 0x000fc800078ec0ff */
[----:B------:R-:W-:Y:S01]  /*5ce0*/  LOP3.LUT R0, R0, 0x7f800000, RZ, 0xfc, !PT ;  /* 0x7f80000000007812 */ /* 0x000fe200078efcff */
[----:B------:R-:W-:Y:S06]  /*5cf0*/  BRA `(.L_x_165) ;  /* 0x0000000000047947 */ /* 0x000fec0003800000 */
.L_x_163:
[----:B------:R-:W-:-:S07]  /*5d00*/  LEA R0, R9, R0, 0x17 ;  /* 0x0000000009007211 */ /* 0x000fce00078eb8ff */
.L_x_165:
[----:B------:R-:W-:Y:S05]  /*5d10*/  BSYNC.RECONVERGENT B1 ;  /* 0x0000000000017941 */ /* 0x000fea0003800200 */
.L_x_162:
[----:B------:R-:W-:Y:S05]  /*5d20*/  BRA `(.L_x_166) ;  /* 0x0000000000207947 */ /* 0x000fea0003800000 */
.L_x_161:
[----:B------:R-:W-:-:S04]  /*5d30*/  LOP3.LUT R0, R3, 0x80000000, R0, 0x48, !PT ;  /* 0x8000000003007812 */ /* 0x000fc800078e4800 */
[----:B------:R-:W-:Y:S01]  /*5d40*/  LOP3.LUT R0, R0, 0x7f800000, RZ, 0xfc, !PT ;  /* 0x7f80000000007812 */ /* 0x000fe200078efcff */
[----:B------:R-:W-:Y:S06]  /*5d50*/  BRA `(.L_x_166) ;  /* 0x0000000000147947 */ /* 0x000fec0003800000 */
.L_x_160:
[----:B------:R-:W-:Y:S01]  /*5d60*/  LOP3.LUT R0, R3, 0x80000000, R0, 0x48, !PT ;  /* 0x8000000003007812 */ /* 0x000fe200078e4800 */
[----:B------:R-:W-:Y:S06]  /*5d70*/  BRA `(.L_x_166) ;  /* 0x00000000000c7947 */ /* 0x000fec0003800000 */
.L_x_159:
[----:B------:R-:W0:Y:S01]  /*5d80*/  MUFU.RSQ R0, -QNAN ;  /* 0xffc0000000007908 */ /* 0x000e220000001400 */
[----:B------:R-:W-:Y:S05]  /*5d90*/  BRA `(.L_x_166) ;  /* 0x0000000000047947 */ /* 0x000fea0003800000 */
.L_x_158:
[----:B------:R-:W-:-:S07]  /*5da0*/  FADD.FTZ R0, R0, R3 ;  /* 0x0000000300007221 */ /* 0x000fce0000010000 */
.L_x_166:
[----:B------:R-:W-:Y:S05]  /*5db0*/  BSYNC.RECONVERGENT B0 ;  /* 0x0000000000007941 */ /* 0x000fea0003800200 */
.L_x_156:
[----:B------:R-:W-:-:S04]  /*5dc0*/  HFMA2 R3, -RZ, RZ, 0, 0 ;  /* 0x00000000ff037431 */ /* 0x000fc800000001ff */
[----:B0-----:R-:W-:Y:S05]  /*5dd0*/  RET.REL.NODEC R2 `(_Z32applyHorizontalPottsSolverKernelPfS_PjS_S_S_S_fjjj) ;  /* 0xffffffa002887950 */ /* 0x001fea0003c3ffff */
.L_x_167:
        /* <DEDUP_REMOVED lines=10> */
.L_x_200:


//--------------------- .text._Z30updateLagrangeMultiplierKernelPfS_S_S_fjjj --------------------------
	.section	.text._Z30updateLagrangeMultiplierKernelPfS_S_S_fjjj,"ax",@progbits
	.align	128
        .global         _Z30updateLagrangeMultiplierKernelPfS_S_S_fjjj
        .type           _Z30updateLagrangeMultiplierKernelPfS_S_S_fjjj,@function
        .size           _Z30updateLagrangeMultiplierKernelPfS_S_S_fjjj,(.L_x_207 - _Z30updateLagrangeMultiplierKernelPfS_S_S_fjjj)
        .other          _Z30updateLagrangeMultiplierKernelPfS_S_S_fjjj,@"STO_CUDA_ENTRY STV_DEFAULT"
_Z30updateLagrangeMultiplierKernelPfS_S_S_fjjj:
.text._Z30updateLagrangeMultiplierKernelPfS_S_S_fjjj:
        /* <DEDUP_REMOVED lines=15> */
[----:B----4-:R-:W-:Y:S01]  /*00f0*/  ISETP.GE.U32.OR P0, PT, R0, UR7, P0 ;  /* 0x0000000700007c0c */ /* 0x010fe20008706470 */
[----:B---3--:R-:W-:-:S05]  /*0100*/  IMAD R7, R2, UR6, R7 ;  /* 0x0000000602077c24 */ /* 0x008fca000f8e0207 */
[----:B------:R-:W-:-:S13]  /*0110*/  ISETP.GE.U32.OR P0, PT, R7, UR9, P0 ;  /* 0x0000000907007c0c */ /* 0x000fda0008706470 */
[----:B------:R-:W-:Y:S05]  /*0120*/  @P0 EXIT ;  /* 0x000000000000094d */ /* 0x000fea0003800000 */
[----:B------:R-:W0:Y:S01]  /*0130*/  LDC.64 R2, c[0x0][0x380] ;  /* 0x0000e000ff027b82 */ /* 0x000e220000000a00 */
[----:B------:R-:W1:Y:S01]  /*0140*/  LDCU.64 UR4, c[0x0][0x358] ;  /* 0x00006b00ff0477ac */ /* 0x000e620008000a00 */
[----:B------:R-:W-:Y:S01]  /*0150*/  IMAD R7, R7, UR8, R6 ;  /* 0x0000000807077c24 */ /* 0x000fe2000f8e0206 */
[----:B------:R-:W2:Y:S03]  /*0160*/  LDCU UR6, c[0x0][0x3a0] ;  /* 0x00007400ff0677ac */ /* 0x000ea60008000800 */
[----:B------:R-:W-:Y:S02]  /*0170*/  IMAD R11, R7, UR7, R0 ;  /* 0x00000007070b7c24 */ /* 0x000fe4000f8e0200 */
[----:B------:R-:W3:Y:S08]  /*0180*/  LDC.64 R4, c[0x0][0x388] ;  /* 0x0000e200ff047b82 */ /* 0x000ef00000000a00 */
[----:B------:R-:W4:Y:S01]  /*0190*/  LDC.64 R6, c[0x0][0x398] ;  /* 0x0000e600ff067b82 */ /* 0x000f220000000a00 */
[----:B0-----:R-:W-:-:S07]  /*01a0*/  IMAD.WIDE.U32 R2, R11, 0x4, R2 ;  /* 0x000000040b027825 */ /* 0x001fce00078e0002 */
[----:B------:R-:W0:Y:S01]  /*01b0*/  LDC.64 R8, c[0x0][0x390] ;  /* 0x0000e400ff087b82 */ /* 0x000e220000000a00 */
[----:B-1----:R-:W5:Y:S01]  /*01c0*/  LDG.E R2, desc[UR4][R2.64] ;  /* 0x0000000402027981 */ /* 0x002f62000c1e1900 */
[----:B---3--:R-:W-:-:S06]  /*01d0*/  IMAD.WIDE.U32 R4, R11, 0x4, R4 ;  /* 0x000000040b047825 */ /* 0x008fcc00078e0004 */
[----:B------:R-:W5:Y:S01]  /*01e0*/  LDG.E R5, desc[UR4][R4.64] ;  /* 0x0000000404057981 */ /* 0x000f62000c1e1900 */
[----:B----4-:R-:W-:-:S04]  /*01f0*/  IMAD.WIDE.U32 R6, R11, 0x4, R6 ;  /* 0x000000040b067825 */ /* 0x010fc800078e0006 */
[----:B0-----:R-:W-:-:S04]  /*0200*/  IMAD.WIDE.U32 R8, R11, 0x4, R8 ;  /* 0x000000040b087825 */ /* 0x001fc800078e0008 */
[----:B-----5:R-:W-:-:S05]  /*0210*/  FADD R13, R2, -R5 ;  /* 0x80000005020d7221 */ /* 0x020fca0000000000 */
[----:B------:R-:W-:Y:S04]  /*0220*/  STG.E desc[UR4][R6.64], R13 ;  /* 0x0000000d06007986 */ /* 0x000fe8000c101904 */
[----:B------:R-:W2:Y:S02]  /*0230*/  LDG.E R0, desc[UR4][R8.64] ;  /* 0x0000000408007981 */ /* 0x000ea4000c1e1900 */
[----:B--2---:R-:W-:-:S05]  /*0240*/  FFMA R11, R13, UR6, R0 ;  /* 0x000000060d0b7c23 */ /* 0x004fca0008000000 */
[----:B------:R-:W-:Y:S01]  /*0250*/  STG.E desc[UR4][R8.64], R11 ;  /* 0x0000000b08007986 */ /* 0x000fe2000c101904 */
[----:B------:R-:W-:Y:S05]  /*0260*/  EXIT ;  /* 0x000000000000794d */ /* 0x000fea0003800000 */
.L_x_168:
        /* <DEDUP_REMOVED lines=9> */
.L_x_207:


//--------------------- .text._Z28prepareVerticalPottsProblemsPfS_S_S_S_S_fjjj --------------------------
	.section	.text._Z28prepareVerticalPottsProblemsPfS_S_S_S_S_fjjj,"ax",@progbits
	.align	128
        .global         _Z28prepareVerticalPottsProblemsPfS_S_S_S_S_fjjj
        .type           _Z28prepareVerticalPottsProblemsPfS_S_S_S_S_fjjj,@function
        .size           _Z28prepareVerticalPottsProblemsPfS_S_S_S_S_fjjj,(.L_x_201 - _Z28prepareVerticalPottsProblemsPfS_S_S_S_S_fjjj)
        .other          _Z28prepareVerticalPottsProblemsPfS_S_S_S_S_fjjj,@"STO_CUDA_ENTRY STV_DEFAULT"
_Z28prepareVerticalPottsProblemsPfS_S_S_S_S_fjjj:
.text._Z28prepareVerticalPottsProblemsPfS_S_S_S_S_fjjj:
        /* <DEDUP_REMOVED lines=21> */
[----:B------:R-:W-:Y:S02]  /*0150*/  IMAD R15, R5, UR7, R0 ;  /* 0x00000007050f7c24 */ /* 0x000fe4000f8e0200 */
[----:B------:R-:W-:Y:S01]  /*0160*/  IMAD R4, R4, UR7, RZ ;  /* 0x0000000704047c24 */ /* 0x000fe2000f8e02ff */
[----:B------:R-:W2:Y:S03]  /*0170*/  LDCU UR6, c[0x0][0x3b0] ;  /* 0x00007600ff0677ac */ /* 0x000ea60008000800 */
[----:B------:R-:W3:Y:S08]  /*0180*/  LDC.64 R12, c[0x0][0x388] ;  /* 0x0000e200ff0c7b82 */ /* 0x000ef00000000a00 */
[----:B------:R-:W4:Y:S08]  /*0190*/  LDC.64 R10, c[0x0][0x398] ;  /* 0x0000e600ff0a7b82 */ /* 0x000f300000000a00 */
[----:B------:R-:W5:Y:S01]  /*01a0*/  LDC.64 R2, c[0x0][0x380] ;  /* 0x0000e000ff027b82 */ /* 0x000f620000000a00 */
[----:B0-----:R-:W-:-:S07]  /*01b0*/  IMAD.WIDE.U32 R8, R15, 0x4, R8 ;  /* 0x000000040f087825 */ /* 0x001fce00078e0008 */
[----:B------:R-:W0:Y:S01]  /*01c0*/  LDC.64 R6, c[0x0][0x3a8] ;  /* 0x0000ea00ff067b82 */ /* 0x000e220000000a00 */
[----:B------:R-:W-:Y:S01]  /*01d0*/  IMAD R5, R4, UR8, R15 ;  /* 0x0000000804057c24 */ /* 0x000fe2000f8e020f */
[----:B-1----:R-:W2:Y:S03]  /*01e0*/  LDG.E R9, desc[UR4][R8.64] ;  /* 0x0000000408097981 */ /* 0x002ea6000c1e1900 */
[----:B---3--:R-:W-:-:S04]  /*01f0*/  IMAD.WIDE.U32 R12, R5, 0x4, R12 ;  /* 0x00000004050c7825 */ /* 0x008fc800078e000c */
[----:B----4-:R-:W-:Y:S02]  /*0200*/  IMAD.WIDE.U32 R10, R15, 0x4, R10 ;  /* 0x000000040f0a7825 */ /* 0x010fe400078e000a */
[----:B------:R-:W3:Y:S04]  /*0210*/  LDG.E R12, desc[UR4][R12.64] ;  /* 0x000000040c0c7981 */ /* 0x000ee8000c1e1900 */
[----:B------:R-:W4:Y:S01]  /*0220*/  LDG.E R10, desc[UR4][R10.64] ;  /* 0x000000040a0a7981 */ /* 0x000f22000c1e1900 */
[----:B-----5:R-:W-:-:S06]  /*0230*/  IMAD.WIDE.U32 R2, R5, 0x4, R2 ;  /* 0x0000000405027825 */ /* 0x020fcc00078e0002 */
[----:B------:R-:W4:Y:S01]  /*0240*/  LDG.E R3, desc[UR4][R2.64] ;  /* 0x0000000402037981 */ /* 0x000f22000c1e1900 */
[----:B0-----:R-:W-:-:S06]  /*0250*/  IMAD.WIDE.U32 R6, R5, 0x4, R6 ;  /* 0x0000000405067825 */ /* 0x001fcc00078e0006 */
[----:B------:R-:W5:Y:S01]  /*0260*/  LDG.E R7, desc[UR4][R6.64] ;  /* 0x0000000406077981 */ /* 0x000f62000c1e1900 */
[----:B------:R-:W-:Y:S01]  /*0270*/  BSSY.RECONVERGENT B0, `(.L_x_169) ;  /* 0x000000f000007945 */ /* 0x000fe20003800200 */
[----:B--2---:R-:W0:Y:S01]  /*0280*/  MUFU.RCP R4, R9 ;  /* 0x0000000900047308 */ /* 0x004e220000001000 */
[----:B---3--:R-:W-:-:S04]  /*0290*/  FMUL R15, R12, UR6 ;  /* 0x000000060c0f7c20 */ /* 0x008fc80008400000 */
[----:B----4-:R-:W-:Y:S01]  /*02a0*/  FFMA R0, R10, R3, R15 ;  /* 0x000000030a007223 */ /* 0x010fe2000000000f */
[----:B0-----:R-:W-:-:S03]  /*02b0*/  FFMA R15, -R9, R4, 1 ;  /* 0x3f800000090f7423 */ /* 0x001fc60000000104 */
[----:B-----5:R-:W-:-:S04]  /*02c0*/  FADD R0, R0, R7 ;  /* 0x0000000700007221 */ /* 0x020fc80000000000 */
[----:B------:R-:W0:Y:S01]  /*02d0*/  FCHK P0, R0, R9 ;  /* 0x0000000900007302 */ /* 0x000e220000000000 */
[----:B------:R-:W-:-:S04]  /*02e0*/  FFMA R15, R4, R15, R4 ;  /* 0x0000000f040f7223 */ /* 0x000fc80000000004 */
[----:B------:R-:W-:-:S04]  /*02f0*/  FFMA R4, R0, R15, RZ ;  /* 0x0000000f00047223 */ /* 0x000fc800000000ff */
[----:B------:R-:W-:-:S04]  /*0300*/  FFMA R2, -R9, R4, R0 ;  /* 0x0000000409027223 */ /* 0x000fc80000000100 */
[----:B------:R-:W-:Y:S01]  /*0310*/  FFMA R15, R15, R2, R4 ;  /* 0x000000020f0f7223 */ /* 0x000fe20000000004 */
[----:B0-----:R-:W-:Y:S06]  /*0320*/  @!P0 BRA `(.L_x_170) ;  /* 0x00000000000c8947 */ /* 0x001fec0003800000 */
[----:B------:R-:W-:-:S07]  /*0330*/  MOV R2, 0x350 ;  /* 0x0000035000027802 */ /* 0x000fce0000000f00 */
[----:B------:R-:W-:Y:S05]  /*0340*/  CALL.REL.NOINC `($__internal_2_$__cuda_sm3x_div_rn_noftz_f32_slowpath) ;  /* 0x0000000000187944 */ /* 0x000fea0003c00000 */
[----:B------:R-:W-:-:S07]  /*0350*/  IMAD.MOV.U32 R15, RZ, RZ, R0 ;  /* 0x000000ffff0f7224 */ /* 0x000fce00078e0000 */
.L_x_170:
[----:B------:R-:W-:Y:S05]  /*0360*/  BSYNC.RECONVERGENT B0 ;  /* 0x0000000000007941 */ /* 0x000fea0003800200 */
.L_x_169:
[----:B------:R-:W0:Y:S02]  /*0370*/  LDC.64 R2, c[0x0][0x390] ;  /* 0x0000e400ff027b82 */ /* 0x000e240000000a00 */
[----:B0-----:R-:W-:-:S05]  /*0380*/  IMAD.WIDE.U32 R2, R5, 0x4, R2 ;  /* 0x0000000405027825 */ /* 0x001fca00078e0002 */
[----:B------:R-:W-:Y:S01]  /*0390*/  STG.E desc[UR4][R2.64], R15 ;  /* 0x0000000f02007986 */ /* 0x000fe2000c101904 */
[----:B------:R-:W-:Y:S05]  /*03a0*/  EXIT ;  /* 0x000000000000794d */ /* 0x000fea0003800000 */
        .weak           $__internal_2_$__cuda_sm3x_div_rn_noftz_f32_slowpath
        .type           $__internal_2_$__cuda_sm3x_div_rn_noftz_f32_slowpath,@function
        .size           $__internal_2_$__cuda_sm3x_div_rn_noftz_f32_slowpath,(.L_x_201 - $__internal_2_$__cuda_sm3x_div_rn_noftz_f32_slowpath)
$__internal_2_$__cuda_sm3x_div_rn_noftz_f32_slowpath:
[----:B------:R-:W-:Y:S01]  /*03b0*/  SHF.R.U32.HI R4, RZ, 0x17, R9 ;  /* 0x00000017ff047819 */ /* 0x000fe20000011609 */
[----:B------:R-:W-:Y:S01]  /*03c0*/  BSSY.RECONVERGENT B1, `(.L_x_171) ;  /* 0x0000064000017945 */ /* 0x000fe20003800200 */
[--C-:B------:R-:W-:Y:S01]  /*03d0*/  SHF.R.U32.HI R3, RZ, 0x17, R0.reuse ;  /* 0x00000017ff037819 */ /* 0x100fe20000011600 */
[----:B------:R-:W-:Y:S01]  /*03e0*/  IMAD.MOV.U32 R7, RZ, RZ, R0 ;  /* 0x000000ffff077224 */ /* 0x000fe200078e0000 */
[----:B------:R-:W-:Y:S02]  /*03f0*/  LOP3.LUT R6, R4, 0xff, RZ, 0xc0, !PT ;  /* 0x000000ff04067812 */ /* 0x000fe400078ec0ff */
[----:B------:R-:W-:-:S03]  /*0400*/  LOP3.LUT R4, R3, 0xff, RZ, 0xc0, !PT ;  /* 0x000000ff03047812 */ /* 0x000fc600078ec0ff */
[----:B------:R-:W-:Y:S02]  /*0410*/  VIADD R11, R6, 0xffffffff ;  /* 0xffffffff060b7836 */ /* 0x000fe40000000000 */
[----:B------:R-:W-:-:S03]  /*0420*/  VIADD R10, R4, 0xffffffff ;  /* 0xffffffff040a7836 */ /* 0x000fc60000000000 */
[----:B------:R-:W-:-:S04]  /*0430*/  ISETP.GT.U32.AND P0, PT, R11, 0xfd, PT ;  /* 0x000000fd0b00780c */ /* 0x000fc80003f04070 */
[----:B------:R-:W-:-:S13]  /*0440*/  ISETP.GT.U32.OR P0, PT, R10, 0xfd, P0 ;  /* 0x000000fd0a00780c */ /* 0x000fda0000704470 */
[----:B------:R-:W-:Y:S01]  /*0450*/  @!P0 IMAD.MOV.U32 R8, RZ, RZ, RZ ;  /* 0x000000ffff088224 */ /* 0x000fe200078e00ff */
[----:B------:R-:W-:Y:S06]  /*0460*/  @!P0 BRA `(.L_x_172) ;  /* 0x0000000000608947 */ /* 0x000fec0003800000 */
[----:B------:R-:W-:Y:S01]  /*0470*/  FSETP.GTU.FTZ.AND P0, PT, |R0|, +INF , PT ;  /* 0x7f8000000000780b */ /* 0x000fe20003f1c200 */
[----:B------:R-:W-:Y:S01]  /*0480*/  IMAD.MOV.U32 R3, RZ, RZ, R9 ;  /* 0x000000ffff037224 */ /* 0x000fe200078e0009 */
        /* <DEDUP_REMOVED lines=15> */
[----:B------:R-:W-:Y:S02]  /*0580*/  ISETP.GE.AND P0, PT, R10, RZ, PT ;  /* 0x000000ff0a00720c */ /* 0x000fe40003f06270 */
[----:B------:R-:W-:-:S11]  /*0590*/  ISETP.GE.AND P1, PT, R11, RZ, PT ;  /* 0x000000ff0b00720c */ /* 0x000fd60003f26270 */
[----:B------:R-:W-:Y:S02]  /*05a0*/  @P0 IMAD.MOV.U32 R8, RZ, RZ, RZ ;  /* 0x000000ffff080224 */ /* 0x000fe400078e00ff */
[----:B------:R-:W-:Y:S01]  /*05b0*/  @!P0 FFMA R7, R0, 1.84467440737095516160e+19, RZ ;  /* 0x5f80000000078823 */ /* 0x000fe200000000ff */
[----:B------:R-:W-:Y:S02]  /*05c0*/  @!P0 IMAD.MOV.U32 R8, RZ, RZ, -0x40 ;  /* 0xffffffc0ff088424 */ /* 0x000fe400078e00ff */
[----:B------:R-:W-:Y:S02]  /*05d0*/  @!P1 FFMA R9, R3, 1.84467440737095516160e+19, RZ ;  /* 0x5f80000003099823 */ /* 0x000fe400000000ff */
[----:B------:R-:W-:-:S07]  /*05e0*/  @!P1 VIADD R8, R8, 0x40 ;  /* 0x0000004008089836 */ /* 0x000fce0000000000 */
.L_x_172:
[----:B------:R-:W-:Y:S01]  /*05f0*/  LEA R0, R6, 0xc0800000, 0x17 ;  /* 0xc080000006007811 */ /* 0x000fe200078eb8ff */
[----:B------:R-:W-:Y:S01]  /*0600*/  VIADD R4, R4, 0xffffff81 ;  /* 0xffffff8104047836 */ /* 0x000fe20000000000 */
[----:B------:R-:W-:Y:S02]  /*0610*/  BSSY.RECONVERGENT B2, `(.L_x_177) ;  /* 0x0000035000027945 */ /* 0x000fe40003800200 */
[----:B------:R-:W-:Y:S01]  /*0620*/  IADD3 R9, PT, PT, -R0, R9, RZ ;  /* 0x0000000900097210 */ /* 0x000fe20007ffe1ff */
[C---:B------:R-:W-:Y:S01]  /*0630*/  IMAD R0, R4.reuse, -0x800000, R7 ;  /* 0xff80000004007824 */ /* 0x040fe200078e0207 */
[----:B------:R-:W-:Y:S02]  /*0640*/  IADD3 R7, PT, PT, R4, 0x7f, -R6 ;  /* 0x0000007f04077810 */ /* 0x000fe40007ffe806 */
[----:B------:R-:W0:Y:S01]  /*0650*/  MUFU.RCP R3, R9 ;  /* 0x0000000900037308 */ /* 0x000e220000001000 */
[----:B------:R-:W-:Y:S02]  /*0660*/  FADD.FTZ R11, -R9, -RZ ;  /* 0x800000ff090b7221 */ /* 0x000fe40000010100 */
[----:B------:R-:W-:-:S02]  /*0670*/  IMAD.IADD R7, R7, 0x1, R8 ;  /* 0x0000000107077824 */ /* 0x000fc400078e0208 */
[----:B0-----:R-:W-:-:S04]  /*0680*/  FFMA R10, R3, R11, 1 ;  /* 0x3f800000030a7423 */ /* 0x001fc8000000000b */
[----:B------:R-:W-:-:S04]  /*0690*/  FFMA R12, R3, R10, R3 ;  /* 0x0000000a030c7223 */ /* 0x000fc80000000003 */
[----:B------:R-:W-:-:S04]  /*06a0*/  FFMA R3, R0, R12, RZ ;  /* 0x0000000c00037223 */ /* 0x000fc800000000ff */
[----:B------:R-:W-:-:S04]  /*06b0*/  FFMA R10, R11, R3, R0 ;  /* 0x000000030b0a7223 */ /* 0x000fc80000000000 */
[----:B------:R-:W-:-:S04]  /*06c0*/  FFMA R13, R12, R10, R3 ;  /* 0x0000000a0c0d7223 */ /* 0x000fc80000000003 */
[----:B------:R-:W-:-:S04]  /*06d0*/  FFMA R10, R11, R13, R0 ;  /* 0x0000000d0b0a7223 */ /* 0x000fc80000000000 */
[----:B------:R-:W-:-:S05]  /*06e0*/  FFMA R0, R12, R10, R13 ;  /* 0x0000000a0c007223 */ /* 0x000fca000000000d */
[----:B------:R-:W-:-:S04]  /*06f0*/  SHF.R.U32.HI R3, RZ, 0x17, R0 ;  /* 0x00000017ff037819 */ /* 0x000fc80000011600 */
[----:B------:R-:W-:-:S05]  /*0700*/  LOP3.LUT R3, R3, 0xff, RZ, 0xc0, !PT ;  /* 0x000000ff03037812 */ /* 0x000fca00078ec0ff */
[----:B------:R-:W-:-:S04]  /*0710*/  IMAD.IADD R8, R3, 0x1, R7 ;  /* 0x0000000103087824 */ /* 0x000fc800078e0207 */
[----:B------:R-:W-:-:S05]  /*0720*/  VIADD R3, R8, 0xffffffff ;  /* 0xffffffff08037836 */ /* 0x000fca0000000000 */
        /* <DEDUP_REMOVED lines=9> */
[-CC-:B------:R-:W-:Y:S01]  /*07c0*/  FFMA.RZ R3, R12, R10.reuse, R13.reuse ;  /* 0x0000000a0c037223 */ /* 0x180fe2000000c00d */
[----:B------:R-:W-:Y:S02]  /*07d0*/  VIADD R7, R8, 0x20 ;  /* 0x0000002008077836 */ /* 0x000fe40000000000 */
[-CC-:B------:R-:W-:Y:S01]  /*07e0*/  FFMA.RM R4, R12, R10.reuse, R13.reuse ;  /* 0x0000000a0c047223 */ /* 0x180fe2000000400d */
[----:B------:R-:W-:Y:S02]  /*07f0*/  ISETP.NE.AND P2, PT, R8, RZ, PT ;  /* 0x000000ff0800720c */ /* 0x000fe40003f45270 */
[----:B------:R-:W-:Y:S01]  /*0800*/  LOP3.LUT R6, R3, 0x7fffff, RZ, 0xc0, !PT ;  /* 0x007fffff03067812 */ /* 0x000fe200078ec0ff */
[----:B------:R-:W-:Y:S01]  /*0810*/  FFMA.RP R3, R12, R10, R13 ;  /* 0x0000000a0c037223 */ /* 0x000fe2000000800d */
[----:B------:R-:W-:Y:S02]  /*0820*/  ISETP.NE.AND P1, PT, R8, RZ, PT ;  /* 0x000000ff0800720c */ /* 0x000fe40003f25270 */
[----:B------:R-:W-:-:S02]  /*0830*/  LOP3.LUT R6, R6, 0x800000, RZ, 0xfc, !PT ;  /* 0x0080000006067812 */ /* 0x000fc400078efcff */
        /* <DEDUP_REMOVED lines=10> */
[----:B------:R-:W-:-:S05]  /*08e0*/  LOP3.LUT R4, R4, R3, RZ, 0xc0, !PT ;  /* 0x0000000304047212 */ /* 0x000fca00078ec0ff */
[----:B------:R-:W-:-:S05]  /*08f0*/  IMAD.IADD R7, R7, 0x1, R4 ;  /* 0x0000000107077824 */ /* 0x000fca00078e0204 */
[----:B------:R-:W-:Y:S01]  /*0900*/  LOP3.LUT R0, R7, R0, RZ, 0xfc, !PT ;  /* 0x0000000007007212 */ /* 0x000fe200078efcff */
[----:B------:R-:W-:Y:S06]  /*0910*/  BRA `(.L_x_180) ;  /* 0x0000000000107947 */ /* 0x000fec0003800000 */
.L_x_179:
[----:B------:R-:W-:-:S04]  /*0920*/  LOP3.LUT R0, R0, 0x80000000, RZ, 0xc0, !PT ;  /* 0x8000000000007812 */ /* 0x000fc800078ec0ff */
[----:B------:R-:W-:Y:S01]  /*0930*/  LOP3.LUT R0, R0, 0x7f800000, RZ, 0xfc, !PT ;  /* 0x7f80000000007812 */ /* 0x000fe200078efcff */
[----:B------:R-:W-:Y:S06]  /*0940*/  BRA `(.L_x_180) ;  /* 0x0000000000047947 */ /* 0x000fec0003800000 */
.L_x_178:
[----:B------:R-:W-:-:S07]  /*0950*/  IMAD R0, R7, 0x800000, R0 ;  /* 0x0080000007007824 */ /* 0x000fce00078e0200 */
.L_x_180:
[----:B------:R-:W-:Y:S05]  /*0960*/  BSYNC.RECONVERGENT B2 ;  /* 0x0000000000027941 */ /* 0x000fea0003800200 */
.L_x_177:
[----:B------:R-:W-:Y:S05]  /*0970*/  BRA `(.L_x_181) ;  /* 0x0000000000207947 */ /* 0x000fea0003800000 */
.L_x_176:
[----:B------:R-:W-:-:S04]  /*0980*/  LOP3.LUT R0, R9, 0x80000000, R7, 0x48, !PT ;  /* 0x8000000009007812 */ /* 0x000fc800078e4807 */
[----:B------:R-:W-:Y:S01]  /*0990*/  LOP3.LUT R0, R0, 0x7f800000, RZ, 0xfc, !PT ;  /* 0x7f80000000007812 */ /* 0x000fe200078efcff */
[----:B------:R-:W-:Y:S06]  /*09a0*/  BRA `(.L_x_181) ;  /* 0x0000000000147947 */ /* 0x000fec0003800000 */
.L_x_175:
[----:B------:R-:W-:Y:S01]  /*09b0*/  LOP3.LUT R0, R9, 0x80000000, R7, 0x48, !PT ;  /* 0x8000000009007812 */ /* 0x000fe200078e4807 */
[----:B------:R-:W-:Y:S06]  /*09c0*/  BRA `(.L_x_181) ;  /* 0x00000000000c7947 */ /* 0x000fec0003800000 */
.L_x_174:
[----:B------:R-:W0:Y:S01]  /*09d0*/  MUFU.RSQ R0, -QNAN ;  /* 0xffc0000000007908 */ /* 0x000e220000001400 */
[----:B------:R-:W-:Y:S05]  /*09e0*/  BRA `(.L_x_181) ;  /* 0x0000000000047947 */ /* 0x000fea0003800000 */
.L_x_173:
[----:B------:R-:W-:-:S07]  /*09f0*/  FADD.FTZ R0, R0, R3 ;  /* 0x0000000300007221 */ /* 0x000fce0000010000 */
.L_x_181:
[----:B------:R-:W-:Y:S05]  /*0a00*/  BSYNC.RECONVERGENT B1 ;  /* 0x0000000000017941 */ /* 0x000fea0003800200 */
.L_x_171:
[----:B------:R-:W-:-:S04]  /*0a10*/  IMAD.MOV.U32 R3, RZ, RZ, 0x0 ;  /* 0x00000000ff037424 */ /* 0x000fc800078e00ff */
[----:B0-----:R-:W-:Y:S05]  /*0a20*/  RET.REL.NODEC R2 `(_Z28prepareVerticalPottsProblemsPfS_S_S_S_S_fjjj) ;  /* 0xfffffff402747950 */ /* 0x001fea0003c3ffff */
.L_x_182:
        /* <DEDUP_REMOVED lines=13> */
.L_x_201:


//--------------------- .text._Z30prepareHorizontalPottsProblemsPfS_S_S_S_S_fjjj --------------------------
	.section	.text._Z30prepareHorizontalPottsProblemsPfS_S_S_S_S_fjjj,"ax",@progbits
	.align	128
        .global         _Z30prepareHorizontalPottsProblemsPfS_S_S_S_S_fjjj
        .type           _Z30prepareHorizontalPottsProblemsPfS_S_S_S_S_fjjj,@function
        .size           _Z30prepareHorizontalPottsProblemsPfS_S_S_S_S_fjjj,(.L_x_202 - _Z30prepareHorizontalPottsProblemsPfS_S_S_S_S_fjjj)
        .other          _Z30prepareHorizontalPottsProblemsPfS_S_S_S_S_fjjj,@"STO_CUDA_ENTRY STV_DEFAULT"
_Z30prepareHorizontalPottsProblemsPfS_S_S_S_S_fjjj:
.text._Z30prepareHorizontalPottsProblemsPfS_S_S_S_S_fjjj:
        /* <DEDUP_REMOVED lines=44> */
[----:B-----5:R-:W-:-:S04]  /*02c0*/  FADD R0, R0, -R7 ;  /* 0x8000000700007221 */ /* 0x020fc80000000000 */
[----:B------:R-:W0:Y:S01]  /*02d0*/  FCHK P0, R0, R9 ;  /* 0x0000000900007302 */ /* 0x000e220000000000 */
[----:B------:R-:W-:-:S04]  /*02e0*/  FFMA R15, R4, R15, R4 ;  /* 0x0000000f040f7223 */ /* 0x000fc80000000004 */
[----:B------:R-:W-:-:S04]  /*02f0*/  FFMA R4, R0, R15, RZ ;  /* 0x0000000f00047223 */ /* 0x000fc800000000ff */
[----:B------:R-:W-:-:S04]  /*0300*/  FFMA R2, -R9, R4, R0 ;  /* 0x0000000409027223 */ /* 0x000fc80000000100 */
[----:B------:R-:W-:Y:S01]  /*0310*/  FFMA R15, R15, R2, R4 ;  /* 0x000000020f0f7223 */ /* 0x000fe20000000004 */
[----:B0-----:R-:W-:Y:S06]  /*0320*/  @!P0 BRA `(.L_x_184) ;  /* 0x00000000000c8947 */ /* 0x001fec0003800000 */
[----:B------:R-:W-:-:S07]  /*0330*/  MOV R2, 0x350 ;  /* 0x0000035000027802 */ /* 0x000fce0000000f00 */
[----:B------:R-:W-:Y:S05]  /*0340*/  CALL.REL.NOINC `($__internal_3_$__cuda_sm3x_div_rn_noftz_f32_slowpath) ;  /* 0x0000000000187944 */ /* 0x000fea0003c00000 */
[----:B------:R-:W-:-:S07]  /*0350*/  IMAD.MOV.U32 R15, RZ, RZ, R0 ;  /* 0x000000ffff0f7224 */ /* 0x000fce00078e0000 */
.L_x_184:
[----:B------:R-:W-:Y:S05]  /*0360*/  BSYNC.RECONVERGENT B0 ;  /* 0x0000000000007941 */ /* 0x000fea0003800200 */
.L_x_183:
[----:B------:R-:W0:Y:S02]  /*0370*/  LDC.64 R2, c[0x0][0x388] ;  /* 0x0000e200ff027b82 */ /* 0x000e240000000a00 */
[----:B0-----:R-:W-:-:S05]  /*0380*/  IMAD.WIDE.U32 R2, R5, 0x4, R2 ;  /* 0x0000000405027825 */ /* 0x001fca00078e0002 */
[----:B------:R-:W-:Y:S01]  /*0390*/  STG.E desc[UR4][R2.64], R15 ;  /* 0x0000000f02007986 */ /* 0x000fe2000c101904 */
[----:B------:R-:W-:Y:S05]  /*03a0*/  EXIT ;  /* 0x000000000000794d */ /* 0x000fea0003800000 */
        .weak           $__internal_3_$__cuda_sm3x_div_rn_noftz_f32_slowpath
        .type           $__internal_3_$__cuda_sm3x_div_rn_noftz_f32_slowpath,@function
        .size           $__internal_3_$__cuda_sm3x_div_rn_noftz_f32_slowpath,(.L_x_202 - $__internal_3_$__cuda_sm3x_div_rn_noftz_f32_slowpath)
$__internal_3_$__cuda_sm3x_div_rn_noftz_f32_slowpath:
        /* <DEDUP_REMOVED lines=36> */
.L_x_186:
        /* <DEDUP_REMOVED lines=51> */
.L_x_193:
[----:B------:R-:W-:-:S04]  /*0920*/  LOP3.LUT R0, R0, 0x80000000, RZ, 0xc0, !PT ;  /* 0x8000000000007812 */ /* 0x000fc800078ec0ff */
[----:B------:R-:W-:Y:S01]  /*0930*/  LOP3.LUT R0, R0, 0x7f800000, RZ, 0xfc, !PT ;  /* 0x7f80000000007812 */ /* 0x000fe200078efcff */
[----:B------:R-:W-:Y:S06]  /*0940*/  BRA `(.L_x_194) ;  /* 0x0000000000047947 */ /* 0x000fec0003800000 */
.L_x_192:
[----:B------:R-:W-:-:S07]  /*0950*/  IMAD R0, R7, 0x800000, R0 ;  /* 0x0080000007007824 */ /* 0x000fce00078e0200 */
.L_x_194:
[----:B------:R-:W-:Y:S05]  /*0960*/  BSYNC.RECONVERGENT B2 ;  /* 0x0000000000027941 */ /* 0x000fea0003800200 */
.L_x_191:
[----:B------:R-:W-:Y:S05]  /*0970*/  BRA `(.L_x_195) ;  /* 0x0000000000207947 */ /* 0x000fea0003800000 */
.L_x_190:
[----:B------:R-:W-:-:S04]  /*0980*/  LOP3.LUT R0, R9, 0x80000000, R7, 0x48, !PT ;  /* 0x8000000009007812 */ /* 0x000fc800078e4807 */
[----:B------:R-:W-:Y:S01]  /*0990*/  LOP3.LUT R0, R0, 0x7f800000, RZ, 0xfc, !PT ;  /* 0x7f80000000007812 */ /* 0x000fe200078efcff */
[----:B------:R-:W-:Y:S06]  /*09a0*/  BRA `(.L_x_195) ;  /* 0x0000000000147947 */ /* 0x000fec0003800000 */
.L_x_189:
[----:B------:R-:W-:Y:S01]  /*09b0*/  LOP3.LUT R0, R9, 0x80000000, R7, 0x48, !PT ;  /* 0x8000000009007812 */ /* 0x000fe200078e4807 */
[----:B------:R-:W-:Y:S06]  /*09c0*/  BRA `(.L_x_195) ;  /* 0x00000000000c7947 */ /* 0x000fec0003800000 */
.L_x_188:
[----:B------:R-:W0:Y:S01]  /*09d0*/  MUFU.RSQ R0, -QNAN ;  /* 0xffc0000000007908 */ /* 0x000e220000001400 */
[----:B------:R-:W-:Y:S05]  /*09e0*/  BRA `(.L_x_195) ;  /* 0x0000000000047947 */ /* 0x000fea0003800000 */
.L_x_187:
[----:B------:R-:W-:-:S07]  /*09f0*/  FADD.FTZ R0, R0, R3 ;  /* 0x0000000300007221 */ /* 0x000fce0000010000 */
.L_x_195:
[----:B------:R-:W-:Y:S05]  /*0a00*/  BSYNC.RECONVERGENT B1 ;  /* 0x0000000000017941 */ /* 0x000fea0003800200 */
.L_x_185:
[----:B------:R-:W-:-:S04]  /*0a10*/  IMAD.MOV.U32 R3, RZ, RZ, 0x0 ;  /* 0x00000000ff037424 */ /* 0x000fc800078e00ff */
[----:B0-----:R-:W-:Y:S05]  /*0a20*/  RET.REL.NODEC R2 `(_Z30prepareHorizontalPottsProblemsPfS_S_S_S_S_fjjj) ;  /* 0xfffffff402747950 */ /* 0x001fea0003c3ffff */
.L_x_196:
        /* <DEDUP_REMOVED lines=13> */
.L_x_202:


//--------------------- .text._Z24updateWeightsPrimeKernelPfS_jjff --------------------------
	.section	.text._Z24updateWeightsPrimeKernelPfS_jjff,"ax",@progbits
	.align	128
        .global         _Z24updateWeightsPrimeKernelPfS_jjff
        .type           _Z24updateWeightsPrimeKernelPfS_jjff,@function
        .size           _Z24updateWeightsPrimeKernelPfS_jjff,(.L_x_210 - _Z24updateWeightsPrimeKernelPfS_jjff)
        .other          _Z24updateWeightsPrimeKernelPfS_jjff,@"STO_CUDA_ENTRY STV_DEFAULT"
_Z24updateWeightsPrimeKernelPfS_jjff:
.text._Z24updateWeightsPrimeKernelPfS_jjff:
        /* <DEDUP_REMOVED lines=8> */
[----:B0-----:R-:W-:-:S05]  /*0080*/  IMAD R5, R2, UR5, R5 ;  /* 0x0000000502057c24 */ /* 0x001fca000f8e0205 */
[----:B--2---:R-:W-:Y:S01]  /*0090*/  ISETP.GE.U32.AND P0, PT, R5, UR7, PT ;  /* 0x0000000705007c0c */ /* 0x004fe2000bf06070 */
[----:B-1----:R-:W-:-:S05]  /*00a0*/  IMAD R0, R3, UR4, R0 ;  /* 0x0000000403007c24 */ /* 0x002fca000f8e0200 */
[----:B------:R-:W-:-:S13]  /*00b0*/  ISETP.GE.U32.OR P0, PT, R0, UR6, P0 ;  /* 0x0000000600007c0c */ /* 0x000fda0008706470 */
[----:B------:R-:W-:Y:S05]  /*00c0*/  @P0 EXIT ;  /* 0x000000000000094d */ /* 0x000fea0003800000 */
[----:B------:R-:W0:Y:S01]  /*00d0*/  LDC.64 R2, c[0x0][0x388] ;  /* 0x0000e200ff027b82 */ /* 0x000e220000000a00 */
[----:B------:R-:W1:Y:S01]  /*00e0*/  LDCU.64 UR4, c[0x0][0x358] ;  /* 0x00006b00ff0477ac */ /* 0x000e620008000a00 */
[----:B------:R-:W-:-:S06]  /*00f0*/  IMAD R7, R5, UR6, R0 ;  /* 0x0000000605077c24 */ /* 0x000fcc000f8e0200 */
[----:B------:R-:W2:Y:S08]  /*0100*/  LDC.64 R4, c[0x0][0x380] ;  /* 0x0000e000ff047b82 */ /* 0x000eb00000000a00 */
[----:B------:R-:W3:Y:S01]  /*0110*/  LDC.64 R8, c[0x0][0x398] ;  /* 0x0000e600ff087b82 */ /* 0x000ee20000000a00 */
[----:B0-----:R-:W-:-:S06]  /*0120*/  IMAD.WIDE.U32 R2, R7, 0x4, R2 ;  /* 0x0000000407027825 */ /* 0x001fcc00078e0002 */
[----:B-1----:R-:W3:Y:S01]  /*0130*/  LDG.E R3, desc[UR4][R2.64] ;  /* 0x0000000402037981 */ /* 0x002ee2000c1e1900 */
[----:B--2---:R-:W-:-:S04]  /*0140*/  IMAD.WIDE.U32 R4, R7, 0x4, R4 ;  /* 0x0000000407047825 */ /* 0x004fc800078e0004 */
[----:B---3--:R-:W-:-:S05]  /*0150*/  FFMA R7, R8, R9, R3 ;  /* 0x0000000908077223 */ /* 0x008fca0000000003 */
[----:B------:R-:W-:Y:S01]  /*0160*/  STG.E desc[UR4][R4.64], R7 ;  /* 0x0000000704007986 */ /* 0x000fe2000c101904 */
[----:B------:R-:W-:Y:S05]  /*0170*/  EXIT ;  /* 0x000000000000794d */ /* 0x000fea0003800000 */
.L_x_197:
        /* <DEDUP_REMOVED lines=16> */
.L_x_210:


//--------------------- .text._Z16setWeightsKernelPfjj --------------------------
	.section	.text._Z16setWeightsKernelPfjj,"ax",@progbits
	.align	128
        .global         _Z16setWeightsKernelPfjj
        .type           _Z16setWeightsKernelPfjj,@function
        .size           _Z16setWeightsKernelPfjj,(.L_x_211 - _Z16setWeightsKernelPfjj)
        .other          _Z16setWeightsKernelPfjj,@"STO_CUDA_ENTRY STV_DEFAULT"
_Z16setWeightsKernelPfjj:
.text._Z16setWeightsKernelPfjj:
        /* <DEDUP_REMOVED lines=15> */
[----:B------:R-:W-:Y:S02]  /*00f0*/  IMAD R5, R5, UR6, R0 ;  /* 0x0000000605057c24 */ /* 0x000fe4000f8e0200 */
[----:B------:R-:W-:Y:S02]  /*0100*/  HFMA2 R7, -RZ, RZ, 1.875, 0 ;  /* 0x3f800000ff077431 */ /* 0x000fe400000001ff */
[----:B0-----:R-:W-:-:S05]  /*0110*/  IMAD.WIDE.U32 R2, R5, 0x4, R2 ;  /* 0x0000000405027825 */ /* 0x001fca00078e0002 */
[----:B-1----:R-:W-:Y:S01]  /*0120*/  STG.E desc[UR4][R2.64], R7 ;  /* 0x0000000702007986 */ /* 0x002fe2000c101904 */
[----:B------:R-:W-:Y:S05]  /*0130*/  EXIT ;  /* 0x000000000000794d */ /* 0x000fea0003800000 */
.L_x_198:
        /* <DEDUP_REMOVED lines=12> */
.L_x_211:


//--------------------- .nv.shared.reserved.0     --------------------------
	.section	.nv.shared.reserved.0,"aw",@nobits
	.weak		__nv_reservedSMEM_offset_0_alias
	.size		__nv_reservedSMEM_offset_0_alias, 0, 64
	.other		__nv_reservedSMEM_offset_0_alias,@"STO_CUDA_RESERVED_SHARED STV_DEFAULT"
__nv_reservedSMEM_offset_0_alias:
	.zero		0
	.zero		64


//--------------------- .nv.constant0._Z17swapImageCWKernelPfS_jjj --------------------------
	.section	.nv.constant0._Z17swapImageCWKernelPfS_jjj,"a",@progbits
	.sectionflags	@""
	.align	4
.nv.constant0._Z17swapImageCWKernelPfS_jjj:
	.zero		924


//--------------------- .nv.constant0._Z18swapImageCCWKernelPfS_jjj --------------------------
	.section	.nv.constant0._Z18swapImageCCWKernelPfS_jjj,"a",@progbits
	.sectionflags	@""
	.align	4
.nv.constant0._Z18swapImageCCWKernelPfS_jjj:
	.zero		924


//--------------------- .nv.constant0._Z30applyVerticalPottsSolverKernelPfS_PjS_S_S_S_fjjj --------------------------
	.section	.nv.constant0._Z30applyVerticalPottsSolverKernelPfS_PjS_S_S_S_fjjj,"a",@progbits
	.sectionflags	@""
	.align	4
.nv.constant0._Z30applyVerticalPottsSolverKernelPfS_PjS_S_S_S_fjjj:
	.zero		968


//--------------------- .nv.constant0._Z32applyHorizontalPottsSolverKernelPfS_PjS_S_S_S_fjjj --------------------------
	.section	.nv.constant0._Z32applyHorizontalPottsSolverKernelPfS_PjS_S_S_S_fjjj,"a",@progbits
	.sectionflags	@""
	.align	4
.nv.constant0._Z32applyHorizontalPottsSolverKernelPfS_PjS_S_S_S_fjjj:
	.zero		968


//--------------------- .nv.constant0._Z30updateLagrangeMultiplierKernelPfS_S_S_fjjj --------------------------
	.section	.nv.constant0._Z30updateLagrangeMultiplierKernelPfS_S_S_fjjj,"a",@progbits
	.sectionflags	@""
	.align	4
.nv.constant0._Z30updateLagrangeMultiplierKernelPfS_S_S_fjjj:
	.zero		944


//--------------------- .nv.constant0._Z28prepareVerticalPottsProblemsPfS_S_S_S_S_fjjj --------------------------
	.section	.nv.constant0._Z28prepareVerticalPottsProblemsPfS_S_S_S_S_fjjj,"a",@progbits
	.sectionflags	@""
	.align	4
.nv.constant0._Z28prepareVerticalPottsProblemsPfS_S_S_S_S_fjjj:
	.zero		960


//--------------------- .nv.constant0._Z30prepareHorizontalPottsProblemsPfS_S_S_S_S_fjjj --------------------------
	.section	.nv.constant0._Z30prepareHorizontalPottsProblemsPfS_S_S_S_S_fjjj,"a",@progbits
	.sectionflags	@""
	.align	4
.nv.constant0._Z30prepareHorizontalPottsProblemsPfS_S_S_S_S_fjjj:
	.zero		960


//--------------------- .nv.constant0._Z24updateWeightsPrimeKernelPfS_jjff --------------------------
	.section	.nv.constant0._Z24updateWeightsPrimeKernelPfS_jjff,"a",@progbits
	.sectionflags	@""
	.align	4
.nv.constant0._Z24updateWeightsPrimeKernelPfS_jjff:
	.zero		928


//--------------------- .nv.constant0._Z16setWeightsKernelPfjj --------------------------
	.section	.nv.constant0._Z16setWeightsKernelPfjj,"a",@progbits
	.sectionflags	@""
	.align	4
.nv.constant0._Z16setWeightsKernelPfjj:
	.zero		912


//--------------------- SYMBOLS --------------------------

	.type		.nv.reservedSmem.offset0,@object
	.size		.nv.reservedSmem.offset0,0x4
